// auto-generated by cutlass_sweep.gemm — config: {"arch": "sm_100", "cluster_m": 4, "cluster_n": 2, "dtype": "e4m3", "dtype_b": "e4m3", "layout": "nt", "stages": 0, "tile_k": 32, "tile_m": 128, "tile_n": 64}
#include "cutlass/cutlass.h"
#include "cutlass/gemm/collective/collective_builder.hpp"
#include "cutlass/gemm/device/gemm_universal_adapter.h"
#include "cutlass/gemm/kernel/gemm_universal.hpp"
#include "cutlass/epilogue/collective/collective_builder.hpp"

using ElemA = cutlass::float_e4m3_t;
using ElemB = cutlass::float_e4m3_t;
using ElemCD = cutlass::float_e4m3_t;
using Acc  = float;
using TileShape    = cute::Shape<cute::_128, cute::_64, cute::_32>;
using ClusterShape = cute::Shape<cute::_4, cute::_2, cute::_1>;

using CollectiveEpilogue = typename cutlass::epilogue::collective::CollectiveBuilder<
    cutlass::arch::Sm100, cutlass::arch::OpClassTensorOp,
    TileShape, ClusterShape,
    cutlass::epilogue::collective::EpilogueTileAuto,
    Acc, Acc,
    ElemCD, cutlass::layout::RowMajor, 128 / cutlass::sizeof_bits<ElemCD>::value,
    ElemCD, cutlass::layout::RowMajor, 128 / cutlass::sizeof_bits<ElemCD>::value,
    cutlass::epilogue::collective::EpilogueScheduleAuto
  >::CollectiveOp;

using CollectiveMainloop = typename cutlass::gemm::collective::CollectiveBuilder<
    cutlass::arch::Sm100, cutlass::arch::OpClassTensorOp,
    ElemA, cutlass::layout::RowMajor, 128 / cutlass::sizeof_bits<ElemA>::value,
    ElemB, cutlass::layout::ColumnMajor, 128 / cutlass::sizeof_bits<ElemB>::value,
    Acc,
    TileShape, ClusterShape,
    cutlass::gemm::collective::StageCountAutoCarveout<static_cast<int>(sizeof(typename CollectiveEpilogue::SharedStorage))>,
    cutlass::gemm::collective::KernelScheduleAuto
  >::CollectiveOp;

using GemmKernel = cutlass::gemm::kernel::GemmUniversal<
    cute::Shape<int,int,int,int>,
    CollectiveMainloop,
    CollectiveEpilogue
>;
using Gemm = cutlass::gemm::device::GemmUniversalAdapter<GemmKernel>;

// Force the device kernel symbol into the cubin without needing a host main.
auto* _anchor = &cutlass::device_kernel<GemmKernel>;


// ===== COMPILED SASS (sm_100a) =====

	.target	sm_100a

	.elftype	@"ET_EXEC"


//--------------------- .note.nv.tkinfo           --------------------------
	.section	.note.nv.tkinfo,"",@"SHT_NOTE"
	.sectionflags	@"SHF_NOTE_NV_TKINFO"
	.tkinfo
        /*0018*/ 	.word	0x00000002
        /*0030*/ 	.string	""
        /*0030*/ 	.string	"ptxas"
        /*0030*/ 	.string	"Cuda compilation tools, release 13.0, V13.0.88"
        /*0030*/ 	.string	"Build cuda_13.0.r13.0/compiler.36424714_0"
        /*0030*/ 	.string	"-arch sm_100a -m 64 "



//--------------------- .note.nv.cuinfo           --------------------------
	.section	.note.nv.cuinfo,"",@"SHT_NOTE"
	.sectionflags	@"SHF_NOTE_NV_CUINFO"
        /*0018*/ 	.short	0x0002
        /*001a*/ 	.short	0x0064
        /*001c*/ 	.short	0x0082
	.zero		2


//--------------------- .nv.info                  --------------------------
	.section	.nv.info,"",@"SHT_CUDA_INFO"
	.align	4


	//----- nvinfo : EIATTR_REGCOUNT
	.align		4
        /*0000*/ 	.byte	0x04, 0x2f
        /*0002*/ 	.short	(.L_19 - .L_18)
	.align		4
.L_18:
        /*0004*/ 	.word	index@(_ZN7cutlass13device_kernelINS_4gemm6kernel13GemmUniversalIN4cute5tupleIJiiiiEEENS1_10collective13CollectiveMmaINS1_35MainloopSm100TmaUmmaWarpSpecializedILi72ELi2ELi4ENS5_IJNS4_1CILi4EEENSA_ILi2EEENSA_ILi1EEEEEEEENS5_IJNSA_ILi128EEENSA_ILi64EEENSA_ILi32EEEEEENS_12float_e4m3_tENS5_IJlSD_lEEESK_SL_NS4_8TiledMMAINS4_8MMA_AtomIJNS4_10MMA_TraitsINS4_25SM100_MMA_F8F6F4_2x1SM_SSEJSK_SK_fSG_SH_NS4_17integral_constantINS4_4UMMA5MajorELSS_0EEEST_NSQ_INSR_7ScaleInELSU_0EEESV_EEEEEENS4_6LayoutINS5_IJSD_SD_SD_EEENS5_IJNSA_ILi0EEES10_S10_EEEEENS5_IJNS4_10UnderscoreES13_S13_EEEEENS4_28SM100_TMA_2SM_LOAD_MULTICASTENS4_14ComposedLayoutINS4_7SwizzleILi1ELi4ELi3EEENS4_18smem_ptr_flag_bitsILi8EEENSY_INS5_IJNSA_ILi8EEESI_EEENS5_IJSI_SD_EEEEEEEvNS4_8identityES16_S1G_vS1H_EENS_8epilogue10collective18CollectiveEpilogueINS1J_23Sm100TmaWarpSpecializedILi1ELi1ELi32ELb0ELb0EEEJNS5_IJSH_SH_SI_EEENS5_IJNSY_ISH_SD_EES1P_EEESK_SL_SK_SL_NS1J_6fusion15FusionCallbacksIS1N_NS1R_17LinearCombinationISK_fSK_fLNS_15FloatRoundStyleE2EEES1O_S1Q_JEEENS4_5SM1004TMEM4LOAD26SM100_TMEM_LOAD_32dp32b32xENS4_13SM90_TMA_LOADENS17_INS18_ILi2ELi4ELi3EEES1B_NSY_INS5_IJS1C_SH_EEENS5_IJSH_SD_EEEEEEENS4_39AutoVectorizingCopyWithAssumedAlignmentILi128EEENS4_14SM90_TMA_STOREES26_S28_S28_EEEvvEEEEvNT_6ParamsE)
        /*0008*/ 	.word	0x0000005a


	//----- nvinfo : EIATTR_FRAME_SIZE
	.align		4
.L_19:
        /*000c*/ 	.byte	0x04, 0x11
        /*000e*/ 	.short	(.L_21 - .L_20)
	.align		4
.L_20:
        /*0010*/ 	.word	index@($__internal_2_$__cuda_sm10x_tcgen05_guardrail_trap_unallocated_columns_being_dealloced)
        /*0014*/ 	.word	0x00000000


	//----- nvinfo : EIATTR_FRAME_SIZE
	.align		4
.L_21:
        /*0018*/ 	.byte	0x04, 0x11
        /*001a*/ 	.short	(.L_23 - .L_22)
	.align		4
.L_22:
        /*001c*/ 	.word	index@($__internal_1_$__cuda_sm10x_tcgen05_guardrail_trap_phase_invalid_during_alloc)
        /*0020*/ 	.word	0x00000000


	//----- nvinfo : EIATTR_FRAME_SIZE
	.align		4
.L_23:
        /*0024*/ 	.byte	0x04, 0x11
        /*0026*/ 	.short	(.L_25 - .L_24)
	.align		4
.L_24:
        /*0028*/ 	.word	index@($__internal_0_$__cuda_sm10x_tcgen05_guardrail_trap_col_being_dealloced_not_returned_by_alloc)
        /*002c*/ 	.word	0x00000000


	//----- nvinfo : EIATTR_FRAME_SIZE
	.align		4
.L_25:
        /*0030*/ 	.byte	0x04, 0x11
        /*0032*/ 	.short	(.L_27 - .L_26)
	.align		4
.L_26:
        /*0034*/ 	.word	index@(_ZN7cutlass13device_kernelINS_4gemm6kernel13GemmUniversalIN4cute5tupleIJiiiiEEENS1_10collective13CollectiveMmaINS1_35MainloopSm100TmaUmmaWarpSpecializedILi72ELi2ELi4ENS5_IJNS4_1CILi4EEENSA_ILi2EEENSA_ILi1EEEEEEEENS5_IJNSA_ILi128EEENSA_ILi64EEENSA_ILi32EEEEEENS_12float_e4m3_tENS5_IJlSD_lEEESK_SL_NS4_8TiledMMAINS4_8MMA_AtomIJNS4_10MMA_TraitsINS4_25SM100_MMA_F8F6F4_2x1SM_SSEJSK_SK_fSG_SH_NS4_17integral_constantINS4_4UMMA5MajorELSS_0EEEST_NSQ_INSR_7ScaleInELSU_0EEESV_EEEEEENS4_6LayoutINS5_IJSD_SD_SD_EEENS5_IJNSA_ILi0EEES10_S10_EEEEENS5_IJNS4_10UnderscoreES13_S13_EEEEENS4_28SM100_TMA_2SM_LOAD_MULTICASTENS4_14ComposedLayoutINS4_7SwizzleILi1ELi4ELi3EEENS4_18smem_ptr_flag_bitsILi8EEENSY_INS5_IJNSA_ILi8EEESI_EEENS5_IJSI_SD_EEEEEEEvNS4_8identityES16_S1G_vS1H_EENS_8epilogue10collective18CollectiveEpilogueINS1J_23Sm100TmaWarpSpecializedILi1ELi1ELi32ELb0ELb0EEEJNS5_IJSH_SH_SI_EEENS5_IJNSY_ISH_SD_EES1P_EEESK_SL_SK_SL_NS1J_6fusion15FusionCallbacksIS1N_NS1R_17LinearCombinationISK_fSK_fLNS_15FloatRoundStyleE2EEES1O_S1Q_JEEENS4_5SM1004TMEM4LOAD26SM100_TMEM_LOAD_32dp32b32xENS4_13SM90_TMA_LOADENS17_INS18_ILi2ELi4ELi3EEES1B_NSY_INS5_IJS1C_SH_EEENS5_IJSH_SD_EEEEEEENS4_39AutoVectorizingCopyWithAssumedAlignmentILi128EEENS4_14SM90_TMA_STOREES26_S28_S28_EEEvvEEEEvNT_6ParamsE)
        /*0038*/ 	.word	0x00000000


	//----- nvinfo : EIATTR_MIN_STACK_SIZE
	.align		4
.L_27:
        /*003c*/ 	.byte	0x04, 0x12
        /*003e*/ 	.short	(.L_29 - .L_28)
	.align		4
.L_28:
        /*0040*/ 	.word	index@(_ZN7cutlass13device_kernelINS_4gemm6kernel13GemmUniversalIN4cute5tupleIJiiiiEEENS1_10collective13CollectiveMmaINS1_35MainloopSm100TmaUmmaWarpSpecializedILi72ELi2ELi4ENS5_IJNS4_1CILi4EEENSA_ILi2EEENSA_ILi1EEEEEEEENS5_IJNSA_ILi128EEENSA_ILi64EEENSA_ILi32EEEEEENS_12float_e4m3_tENS5_IJlSD_lEEESK_SL_NS4_8TiledMMAINS4_8MMA_AtomIJNS4_10MMA_TraitsINS4_25SM100_MMA_F8F6F4_2x1SM_SSEJSK_SK_fSG_SH_NS4_17integral_constantINS4_4UMMA5MajorELSS_0EEEST_NSQ_INSR_7ScaleInELSU_0EEESV_EEEEEENS4_6LayoutINS5_IJSD_SD_SD_EEENS5_IJNSA_ILi0EEES10_S10_EEEEENS5_IJNS4_10UnderscoreES13_S13_EEEEENS4_28SM100_TMA_2SM_LOAD_MULTICASTENS4_14ComposedLayoutINS4_7SwizzleILi1ELi4ELi3EEENS4_18smem_ptr_flag_bitsILi8EEENSY_INS5_IJNSA_ILi8EEESI_EEENS5_IJSI_SD_EEEEEEEvNS4_8identityES16_S1G_vS1H_EENS_8epilogue10collective18CollectiveEpilogueINS1J_23Sm100TmaWarpSpecializedILi1ELi1ELi32ELb0ELb0EEEJNS5_IJSH_SH_SI_EEENS5_IJNSY_ISH_SD_EES1P_EEESK_SL_SK_SL_NS1J_6fusion15FusionCallbacksIS1N_NS1R_17LinearCombinationISK_fSK_fLNS_15FloatRoundStyleE2EEES1O_S1Q_JEEENS4_5SM1004TMEM4LOAD26SM100_TMEM_LOAD_32dp32b32xENS4_13SM90_TMA_LOADENS17_INS18_ILi2ELi4ELi3EEES1B_NSY_INS5_IJS1C_SH_EEENS5_IJSH_SD_EEEEEEENS4_39AutoVectorizingCopyWithAssumedAlignmentILi128EEENS4_14SM90_TMA_STOREES26_S28_S28_EEEvvEEEEvNT_6ParamsE)
        /*0044*/ 	.word	0x00000000
.L_29:


//--------------------- .nv.compat                --------------------------
	.section	.nv.compat,"",@"SHT_CUDA_COMPAT_INFO"
	.align	4
        /*0000*/ 	.byte	0x02, 0x09, 0x01, 0x00, 0x02, 0x02, 0x02, 0x00, 0x02, 0x05, 0x05, 0x00, 0x03, 0x07, 0x01, 0x01
        /*0010*/ 	.byte	0x02, 0x03, 0x01, 0x00, 0x02, 0x06, 0x01, 0x00, 0x04, 0x0b, 0x08, 0x00, 0x09, 0x00, 0x00, 0x00
        /*0020*/ 	.byte	0x00, 0x00, 0x00, 0x00


//--------------------- .nv.info._ZN7cutlass13device_kernelINS_4gemm6kernel13GemmUniversalIN4cute5tupleIJiiiiEEENS1_10collective13CollectiveMmaINS1_35MainloopSm100TmaUmmaWarpSpecializedILi72ELi2ELi4ENS5_IJNS4_1CILi4EEENSA_ILi2EEENSA_ILi1EEEEEEEENS5_IJNSA_ILi128EEENSA_ILi64EEENSA_ILi32EEEEEENS_12float_e4m3_tENS5_IJlSD_lEEESK_SL_NS4_8TiledMMAINS4_8MMA_AtomIJNS4_10MMA_TraitsINS4_25SM100_MMA_F8F6F4_2x1SM_SSEJSK_SK_fSG_SH_NS4_17integral_constantINS4_4UMMA5MajorELSS_0EEEST_NSQ_INSR_7ScaleInELSU_0EEESV_EEEEEENS4_6LayoutINS5_IJSD_SD_SD_EEENS5_IJNSA_ILi0EEES10_S10_EEEEENS5_IJNS4_10UnderscoreES13_S13_EEEEENS4_28SM100_TMA_2SM_LOAD_MULTICASTENS4_14ComposedLayoutINS4_7SwizzleILi1ELi4ELi3EEENS4_18smem_ptr_flag_bitsILi8EEENSY_INS5_IJNSA_ILi8EEESI_EEENS5_IJSI_SD_EEEEEEEvNS4_8identityES16_S1G_vS1H_EENS_8epilogue10collective18CollectiveEpilogueINS1J_23Sm100TmaWarpSpecializedILi1ELi1ELi32ELb0ELb0EEEJNS5_IJSH_SH_SI_EEENS5_IJNSY_ISH_SD_EES1P_EEESK_SL_SK_SL_NS1J_6fusion15FusionCallbacksIS1N_NS1R_17LinearCombinationISK_fSK_fLNS_15FloatRoundStyleE2EEES1O_S1Q_JEEENS4_5SM1004TMEM4LOAD26SM100_TMEM_LOAD_32dp32b32xENS4_13SM90_TMA_LOADENS17_INS18_ILi2ELi4ELi3EEES1B_NSY_INS5_IJS1C_SH_EEENS5_IJSH_SD_EEEEEEENS4_39AutoVectorizingCopyWithAssumedAlignmentILi128EEENS4_14SM90_TMA_STOREES26_S28_S28_EEEvvEEEEvNT_6ParamsE --------------------------
	.section	.nv.info._ZN7cutlass13device_kernelINS_4gemm6kernel13GemmUniversalIN4cute5tupleIJiiiiEEENS1_10collective13CollectiveMmaINS1_35MainloopSm100TmaUmmaWarpSpecializedILi72ELi2ELi4ENS5_IJNS4_1CILi4EEENSA_ILi2EEENSA_ILi1EEEEEEEENS5_IJNSA_ILi128EEENSA_ILi64EEENSA_ILi32EEEEEENS_12float_e4m3_tENS5_IJlSD_lEEESK_SL_NS4_8TiledMMAINS4_8MMA_AtomIJNS4_10MMA_TraitsINS4_25SM100_MMA_F8F6F4_2x1SM_SSEJSK_SK_fSG_SH_NS4_17integral_constantINS4_4UMMA5MajorELSS_0EEEST_NSQ_INSR_7ScaleInELSU_0EEESV_EEEEEENS4_6LayoutINS5_IJSD_SD_SD_EEENS5_IJNSA_ILi0EEES10_S10_EEEEENS5_IJNS4_10UnderscoreES13_S13_EEEEENS4_28SM100_TMA_2SM_LOAD_MULTICASTENS4_14ComposedLayoutINS4_7SwizzleILi1ELi4ELi3EEENS4_18smem_ptr_flag_bitsILi8EEENSY_INS5_IJNSA_ILi8EEESI_EEENS5_IJSI_SD_EEEEEEEvNS4_8identityES16_S1G_vS1H_EENS_8epilogue10collective18CollectiveEpilogueINS1J_23Sm100TmaWarpSpecializedILi1ELi1ELi32ELb0ELb0EEEJNS5_IJSH_SH_SI_EEENS5_IJNSY_ISH_SD_EES1P_EEESK_SL_SK_SL_NS1J_6fusion15FusionCallbacksIS1N_NS1R_17LinearCombinationISK_fSK_fLNS_15FloatRoundStyleE2EEES1O_S1Q_JEEENS4_5SM1004TMEM4LOAD26SM100_TMEM_LOAD_32dp32b32xENS4_13SM90_TMA_LOADENS17_INS18_ILi2ELi4ELi3EEES1B_NSY_INS5_IJS1C_SH_EEENS5_IJSH_SD_EEEEEEENS4_39AutoVectorizingCopyWithAssumedAlignmentILi128EEENS4_14SM90_TMA_STOREES26_S28_S28_EEEvvEEEEvNT_6ParamsE,"",@"SHT_CUDA_INFO"
	.sectionflags	@""
	.align	4


	//----- nvinfo : EIATTR_CUDA_API_VERSION
	.align		4
        /*0000*/ 	.byte	0x04, 0x37
        /*0002*/ 	.short	(.L_31 - .L_30)
.L_30:
        /*0004*/ 	.word	0x00000082


	//----- nvinfo : EIATTR_KPARAM_INFO
	.align		4
.L_31:
        /*0008*/ 	.byte	0x04, 0x17
        /*000a*/ 	.short	(.L_33 - .L_32)
.L_32:
        /*000c*/ 	.word	0x00000000
        /*0010*/ 	.short	0x0000
        /*0012*/ 	.short	0x0000
        /*0014*/ 	.byte	0x00, 0xf0, 0x01, 0x20


	//----- nvinfo : EIATTR_AT_ENTRY_FRAGMENTS
	.align		4
.L_33:
        /*0018*/ 	.byte	0x04, 0x4f
        /*001a*/ 	.short	(.L_35 - .L_34)


	//   ....[0]....
.L_34:
        /*001c*/ 	.word	0x00000007


	//----- nvinfo : EIATTR_RESERVED_SMEM_USED
	.align		4
.L_35:
        /*0020*/ 	.byte	0x01, 0x41
	.zero		2


	//----- nvinfo : EIATTR_SPARSE_MMA_MASK
	.align		4
        /*0024*/ 	.byte	0x03, 0x50
        /*0026*/ 	.short	0x0000


	//----- nvinfo : EIATTR_TCGEN05_2CTA_USED
	.align		4
        /*0028*/ 	.byte	0x01, 0x52
	.zero		2


	//----- nvinfo : EIATTR_MAXREG_COUNT
	.align		4
        /*002c*/ 	.byte	0x03, 0x1b
        /*002e*/ 	.short	0x00ff


	//----- nvinfo : EIATTR_NUM_BARRIERS
	.align		4
        /*0030*/ 	.byte	0x02, 0x4c
        /*0032*/ 	.byte	0x07
	.zero		1


	//----- nvinfo : EIATTR_EXTERNS
	.align		4
        /*0034*/ 	.byte	0x04, 0x0f
        /*0036*/ 	.short	(.L_37 - .L_36)


	//   ....[0]....
	.align		4
.L_36:
        /*0038*/ 	.word	index@(__assertfail)


	//----- nvinfo : EIATTR_MERCURY_ISA_VERSION
	.align		4
.L_37:
        /*003c*/ 	.byte	0x03, 0x5f
        /*003e*/ 	.short	0x0101


	//----- nvinfo : EIATTR_INT_WARP_WIDE_INSTR_OFFSETS
	.align		4
        /*0040*/ 	.byte	0x04, 0x31
        /*0042*/ 	.short	(.L_39 - .L_38)


	//   ....[0]....
.L_38:
        /*0044*/ 	.word	0x000015d0


	//   ....[1]....
        /*0048*/ 	.word	0x00001650


	//   ....[2]....
        /*004c*/ 	.word	0x00007010


	//   ....[3]....
        /*0050*/ 	.word	0x00007040


	//   ....[4]....
        /*0054*/ 	.word	0x00007090


	//   ....[5]....
        /*0058*/ 	.word	0x00007b20


	//   ....[6]....
        /*005c*/ 	.word	0x00007bd0


	//----- nvinfo : EIATTR_COOP_GROUP_MASK_REGIDS
	.align		4
.L_39:
        /*0060*/ 	.byte	0x04, 0x29
        /*0062*/ 	.short	(.L_41 - .L_40)


	//   ....[0]....
.L_40:
        /*0064*/ 	.word	0xffffffff


	//   ....[1]....
        /*0068*/ 	.word	0xffffffff


	//   ....[2]....
        /*006c*/ 	.word	0xffffffff


	//   ....[3]....
        /*0070*/ 	.word	0xffffffff


	//   ....[4]....
        /*0074*/ 	.word	0xffffffff


	//   ....[5]....
        /*0078*/ 	.word	0xffffffff


	//   ....[6]....
        /*007c*/ 	.word	0xffffffff


	//   ....[7]....
        /*0080*/ 	.word	0xffffffff


	//   ....[8]....
        /*0084*/ 	.word	0xffffffff


	//   ....[9]....
        /*0088*/ 	.word	0xffffffff


	//   ....[10]....
        /*008c*/ 	.word	0xffffffff


	//   ....[11]....
        /*0090*/ 	.word	0xffffffff


	//   ....[12]....
        /*0094*/ 	.word	0xffffffff


	//   ....[13]....
        /*0098*/ 	.word	0xffffffff


	//----- nvinfo : EIATTR_COOP_GROUP_INSTR_OFFSETS
	.align		4
.L_41:
        /*009c*/ 	.byte	0x04, 0x28
        /*009e*/ 	.short	(.L_43 - .L_42)


	//   ....[0]....
.L_42:
        /*00a0*/ 	.word	0x000000c0


	//   ....[1]....
        /*00a4*/ 	.word	0x00000500


	//   ....[2]....
        /*00a8*/ 	.word	0x00000f70


	//   ....[3]....
        /*00ac*/ 	.word	0x000010a0


	//   ....[4]....
        /*00b0*/ 	.word	0x00001190


	//   ....[5]....
        /*00b4*/ 	.word	0x000012f0


	//   ....[6]....
        /*00b8*/ 	.word	0x00001480


	//   ....[7]....
        /*00bc*/ 	.word	0x000016d0


	//   ....[8]....
        /*00c0*/ 	.word	0x00002af0


	//   ....[9]....
        /*00c4*/ 	.word	0x00005f50


	//   ....[10]....
        /*00c8*/ 	.word	0x00006420


	//   ....[11]....
        /*00cc*/ 	.word	0x00006450


	//   ....[12]....
        /*00d0*/ 	.word	0x00006f30


	//   ....[13]....
        /*00d4*/ 	.word	0x00007130


	//----- nvinfo : EIATTR_VRC_CTA_INIT_COUNT
	.align		4
.L_43:
        /*00d8*/ 	.byte	0x02, 0x4a
        /*00da*/ 	.byte	0x80
	.zero		1


	//----- nvinfo : EIATTR_SYSCALL_OFFSETS
	.align		4
        /*00dc*/ 	.byte	0x04, 0x46
        /*00de*/ 	.short	(.L_45 - .L_44)


	//   ....[0]....
.L_44:
        /*00e0*/ 	.word	0x000086b0


	//   ....[1]....
        /*00e4*/ 	.word	0x000087f0


	//   ....[2]....
        /*00e8*/ 	.word	0x00008f10


	//----- nvinfo : EIATTR_MBARRIER_INSTR_OFFSETS
	.align		4
.L_45:
        /*00ec*/ 	.byte	0x04, 0x39
        /*00ee*/ 	.short	(.L_47 - .L_46)


	//   ....[0]....
.L_46:
        /*00f0*/ 	.word	0x00000650
        /*00f4*/ 	.word	0x000000ff
        /*00f8*/ 	.word	0x00000000
        /*00fc*/ 	.short	0x0100
        /*00fe*/ 	.byte	0x06
	.zero		1


	//   ....[1]....
        /*0100*/ 	.word	0x00000660
        /*0104*/ 	.word	0x000000ff
        /*0108*/ 	.word	0x00000240
        /*010c*/ 	.short	0x0100
        /*010e*/ 	.byte	0x06
	.zero		1


	//   ....[2]....
        /*0110*/ 	.word	0x00000670
        /*0114*/ 	.word	0x000000ff
        /*0118*/ 	.word	0x00000008
        /*011c*/ 	.short	0x0100
        /*011e*/ 	.byte	0x06
	.zero		1


	//   ....[3]....
        /*0120*/ 	.word	0x00000680
        /*0124*/ 	.word	0x000000ff
        /*0128*/ 	.word	0x00000248
        /*012c*/ 	.short	0x0100
        /*012e*/ 	.byte	0x06
	.zero		1


	//   ....[4]....
        /*0130*/ 	.word	0x00000690
        /*0134*/ 	.word	0x000000ff
        /*0138*/ 	.word	0x00000010
        /*013c*/ 	.short	0x0100
        /*013e*/ 	.byte	0x06
	.zero		1


	//   ....[5]....
        /*0140*/ 	.word	0x000006a0
        /*0144*/ 	.word	0x000000ff
        /*0148*/ 	.word	0x00000250
        /*014c*/ 	.short	0x0100
        /*014e*/ 	.byte	0x06
	.zero		1


	//   ....[6]....
        /*0150*/ 	.word	0x000006b0
        /*0154*/ 	.word	0x000000ff
        /*0158*/ 	.word	0x00000018
        /*015c*/ 	.short	0x0100
        /*015e*/ 	.byte	0x06
	.zero		1


	//   ....[7]....
        /*0160*/ 	.word	0x000006c0
        /*0164*/ 	.word	0x000000ff
        /*0168*/ 	.word	0x00000258
        /*016c*/ 	.short	0x0100
        /*016e*/ 	.byte	0x06
	.zero		1


	//   ....[8]....
        /*0170*/ 	.word	0x000006d0
        /*0174*/ 	.word	0x000000ff
        /*0178*/ 	.word	0x00000020
        /*017c*/ 	.short	0x0100
        /*017e*/ 	.byte	0x06
	.zero		1


	//   ....[9]....
        /*0180*/ 	.word	0x000006e0
        /*0184*/ 	.word	0x000000ff
        /*0188*/ 	.word	0x00000260
        /*018c*/ 	.short	0x0100
        /*018e*/ 	.byte	0x06
	.zero		1


	//   ....[10]....
        /*0190*/ 	.word	0x000006f0
        /*0194*/ 	.word	0x000000ff
        /*0198*/ 	.word	0x00000028
        /*019c*/ 	.short	0x0100
        /*019e*/ 	.byte	0x06
	.zero		1


	//   ....[11]....
        /*01a0*/ 	.word	0x00000700
        /*01a4*/ 	.word	0x000000ff
        /*01a8*/ 	.word	0x00000268
        /*01ac*/ 	.short	0x0100
        /*01ae*/ 	.byte	0x06
	.zero		1


	//   ....[12]....
        /*01b0*/ 	.word	0x00000710
        /*01b4*/ 	.word	0x000000ff
        /*01b8*/ 	.word	0x00000030
        /*01bc*/ 	.short	0x0100
        /*01be*/ 	.byte	0x06
	.zero		1


	//   ....[13]....
        /*01c0*/ 	.word	0x00000720
        /*01c4*/ 	.word	0x000000ff
        /*01c8*/ 	.word	0x00000270
        /*01cc*/ 	.short	0x0100
        /*01ce*/ 	.byte	0x06
	.zero		1


	//   ....[14]....
        /*01d0*/ 	.word	0x00000730
        /*01d4*/ 	.word	0x000000ff
        /*01d8*/ 	.word	0x00000038
        /*01dc*/ 	.short	0x0100
        /*01de*/ 	.byte	0x06
	.zero		1


	//   ....[15]....
        /*01e0*/ 	.word	0x00000740
        /*01e4*/ 	.word	0x000000ff
        /*01e8*/ 	.word	0x00000278
        /*01ec*/ 	.short	0x0100
        /*01ee*/ 	.byte	0x06
	.zero		1


	//   ....[16]....
        /*01f0*/ 	.word	0x00000750
        /*01f4*/ 	.word	0x000000ff
        /*01f8*/ 	.word	0x00000040
        /*01fc*/ 	.short	0x0100
        /*01fe*/ 	.byte	0x06
	.zero		1


	//   ....[17]....
        /*0200*/ 	.word	0x00000760
        /*0204*/ 	.word	0x000000ff
        /*0208*/ 	.word	0x00000280
        /*020c*/ 	.short	0x0100
        /*020e*/ 	.byte	0x06
	.zero		1


	//   ....[18]....
        /*0210*/ 	.word	0x00000770
        /*0214*/ 	.word	0x000000ff
        /*0218*/ 	.word	0x00000048
        /*021c*/ 	.short	0x0100
        /*021e*/ 	.byte	0x06
	.zero		1


	//   ....[19]....
        /*0220*/ 	.word	0x00000780
        /*0224*/ 	.word	0x000000ff
        /*0228*/ 	.word	0x00000288
        /*022c*/ 	.short	0x0100
        /*022e*/ 	.byte	0x06
	.zero		1


	//   ....[20]....
        /*0230*/ 	.word	0x00000790
        /*0234*/ 	.word	0x000000ff
        /*0238*/ 	.word	0x00000050
        /*023c*/ 	.short	0x0100
        /*023e*/ 	.byte	0x06
	.zero		1


	//   ....[21]....
        /*0240*/ 	.word	0x000007a0
        /*0244*/ 	.word	0x000000ff
        /*0248*/ 	.word	0x00000290
        /*024c*/ 	.short	0x0100
        /*024e*/ 	.byte	0x06
	.zero		1


	//   ....[22]....
        /*0250*/ 	.word	0x000007b0
        /*0254*/ 	.word	0x000000ff
        /*0258*/ 	.word	0x00000058
        /*025c*/ 	.short	0x0100
        /*025e*/ 	.byte	0x06
	.zero		1


	//   ....[23]....
        /*0260*/ 	.word	0x000007c0
        /*0264*/ 	.word	0x000000ff
        /*0268*/ 	.word	0x00000298
        /*026c*/ 	.short	0x0100
        /*026e*/ 	.byte	0x06
	.zero		1


	//   ....[24]....
        /*0270*/ 	.word	0x000007d0
        /*0274*/ 	.word	0x000000ff
        /*0278*/ 	.word	0x00000060
        /*027c*/ 	.short	0x0100
        /*027e*/ 	.byte	0x06
	.zero		1


	//   ....[25]....
        /*0280*/ 	.word	0x000007e0
        /*0284*/ 	.word	0x000000ff
        /*0288*/ 	.word	0x000002a0
        /*028c*/ 	.short	0x0100
        /*028e*/ 	.byte	0x06
	.zero		1


	//   ....[26]....
        /*0290*/ 	.word	0x000007f0
        /*0294*/ 	.word	0x000000ff
        /*0298*/ 	.word	0x00000068
        /*029c*/ 	.short	0x0100
        /*029e*/ 	.byte	0x06
	.zero		1


	//   ....[27]....
        /*02a0*/ 	.word	0x00000800
        /*02a4*/ 	.word	0x000000ff
        /*02a8*/ 	.word	0x000002a8
        /*02ac*/ 	.short	0x0100
        /*02ae*/ 	.byte	0x06
	.zero		1


	//   ....[28]....
        /*02b0*/ 	.word	0x00000810
        /*02b4*/ 	.word	0x000000ff
        /*02b8*/ 	.word	0x00000070
        /*02bc*/ 	.short	0x0100
        /*02be*/ 	.byte	0x06
	.zero		1


	//   ....[29]....
        /*02c0*/ 	.word	0x00000820
        /*02c4*/ 	.word	0x000000ff
        /*02c8*/ 	.word	0x000002b0
        /*02cc*/ 	.short	0x0100
        /*02ce*/ 	.byte	0x06
	.zero		1


	//   ....[30]....
        /*02d0*/ 	.word	0x00000830
        /*02d4*/ 	.word	0x000000ff
        /*02d8*/ 	.word	0x00000078
        /*02dc*/ 	.short	0x0100
        /*02de*/ 	.byte	0x06
	.zero		1


	//   ....[31]....
        /*02e0*/ 	.word	0x00000840
        /*02e4*/ 	.word	0x000000ff
        /*02e8*/ 	.word	0x000002b8
        /*02ec*/ 	.short	0x0100
        /*02ee*/ 	.byte	0x06
	.zero		1


	//   ....[32]....
        /*02f0*/ 	.word	0x00000850
        /*02f4*/ 	.word	0x000000ff
        /*02f8*/ 	.word	0x00000080
        /*02fc*/ 	.short	0x0100
        /*02fe*/ 	.byte	0x06
	.zero		1


	//   ....[33]....
        /*0300*/ 	.word	0x00000860
        /*0304*/ 	.word	0x000000ff
        /*0308*/ 	.word	0x000002c0
        /*030c*/ 	.short	0x0100
        /*030e*/ 	.byte	0x06
	.zero		1


	//   ....[34]....
        /*0310*/ 	.word	0x00000870
        /*0314*/ 	.word	0x000000ff
        /*0318*/ 	.word	0x00000088
        /*031c*/ 	.short	0x0100
        /*031e*/ 	.byte	0x06
	.zero		1


	//   ....[35]....
        /*0320*/ 	.word	0x00000880
        /*0324*/ 	.word	0x000000ff
        /*0328*/ 	.word	0x000002c8
        /*032c*/ 	.short	0x0100
        /*032e*/ 	.byte	0x06
	.zero		1


	//   ....[36]....
        /*0330*/ 	.word	0x00000890
        /*0334*/ 	.word	0x000000ff
        /*0338*/ 	.word	0x00000090
        /*033c*/ 	.short	0x0100
        /*033e*/ 	.byte	0x06
	.zero		1


	//   ....[37]....
        /*0340*/ 	.word	0x000008a0
        /*0344*/ 	.word	0x000000ff
        /*0348*/ 	.word	0x000002d0
        /*034c*/ 	.short	0x0100
        /*034e*/ 	.byte	0x06
	.zero		1


	//   ....[38]....
        /*0350*/ 	.word	0x000008b0
        /*0354*/ 	.word	0x000000ff
        /*0358*/ 	.word	0x00000098
        /*035c*/ 	.short	0x0100
        /*035e*/ 	.byte	0x06
	.zero		1


	//   ....[39]....
        /*0360*/ 	.word	0x000008c0
        /*0364*/ 	.word	0x000000ff
        /*0368*/ 	.word	0x000002d8
        /*036c*/ 	.short	0x0100
        /*036e*/ 	.byte	0x06
	.zero		1


	//   ....[40]....
        /*0370*/ 	.word	0x000008d0
        /*0374*/ 	.word	0x000000ff
        /*0378*/ 	.word	0x000000a0
        /*037c*/ 	.short	0x0100
        /*037e*/ 	.byte	0x06
	.zero		1


	//   ....[41]....
        /*0380*/ 	.word	0x000008e0
        /*0384*/ 	.word	0x000000ff
        /*0388*/ 	.word	0x000002e0
        /*038c*/ 	.short	0x0100
        /*038e*/ 	.byte	0x06
	.zero		1


	//   ....[42]....
        /*0390*/ 	.word	0x000008f0
        /*0394*/ 	.word	0x000000ff
        /*0398*/ 	.word	0x000000a8
        /*039c*/ 	.short	0x0100
        /*039e*/ 	.byte	0x06
	.zero		1


	//   ....[43]....
        /*03a0*/ 	.word	0x00000900
        /*03a4*/ 	.word	0x000000ff
        /*03a8*/ 	.word	0x000002e8
        /*03ac*/ 	.short	0x0100
        /*03ae*/ 	.byte	0x06
	.zero		1


	//   ....[44]....
        /*03b0*/ 	.word	0x00000910
        /*03b4*/ 	.word	0x000000ff
        /*03b8*/ 	.word	0x000000b0
        /*03bc*/ 	.short	0x0100
        /*03be*/ 	.byte	0x06
	.zero		1


	//   ....[45]....
        /*03c0*/ 	.word	0x00000920
        /*03c4*/ 	.word	0x000000ff
        /*03c8*/ 	.word	0x000002f0
        /*03cc*/ 	.short	0x0100
        /*03ce*/ 	.byte	0x06
	.zero		1


	//   ....[46]....
        /*03d0*/ 	.word	0x00000930
        /*03d4*/ 	.word	0x000000ff
        /*03d8*/ 	.word	0x000000b8
        /*03dc*/ 	.short	0x0100
        /*03de*/ 	.byte	0x06
	.zero		1


	//   ....[47]....
        /*03e0*/ 	.word	0x00000940
        /*03e4*/ 	.word	0x000000ff
        /*03e8*/ 	.word	0x000002f8
        /*03ec*/ 	.short	0x0100
        /*03ee*/ 	.byte	0x06
	.zero		1


	//   ....[48]....
        /*03f0*/ 	.word	0x00000950
        /*03f4*/ 	.word	0x000000ff
        /*03f8*/ 	.word	0x000000c0
        /*03fc*/ 	.short	0x0100
        /*03fe*/ 	.byte	0x06
	.zero		1


	//   ....[49]....
        /*0400*/ 	.word	0x00000960
        /*0404*/ 	.word	0x000000ff
        /*0408*/ 	.word	0x00000300
        /*040c*/ 	.short	0x0100
        /*040e*/ 	.byte	0x06
	.zero		1


	//   ....[50]....
        /*0410*/ 	.word	0x00000970
        /*0414*/ 	.word	0x000000ff
        /*0418*/ 	.word	0x000000c8
        /*041c*/ 	.short	0x0100
        /*041e*/ 	.byte	0x06
	.zero		1


	//   ....[51]....
        /*0420*/ 	.word	0x00000980
        /*0424*/ 	.word	0x000000ff
        /*0428*/ 	.word	0x00000308
        /*042c*/ 	.short	0x0100
        /*042e*/ 	.byte	0x06
	.zero		1


	//   ....[52]....
        /*0430*/ 	.word	0x00000990
        /*0434*/ 	.word	0x000000ff
        /*0438*/ 	.word	0x000000d0
        /*043c*/ 	.short	0x0100
        /*043e*/ 	.byte	0x06
	.zero		1


	//   ....[53]....
        /*0440*/ 	.word	0x000009a0
        /*0444*/ 	.word	0x000000ff
        /*0448*/ 	.word	0x00000310
        /*044c*/ 	.short	0x0100
        /*044e*/ 	.byte	0x06
	.zero		1


	//   ....[54]....
        /*0450*/ 	.word	0x000009b0
        /*0454*/ 	.word	0x000000ff
        /*0458*/ 	.word	0x000000d8
        /*045c*/ 	.short	0x0100
        /*045e*/ 	.byte	0x06
	.zero		1


	//   ....[55]....
        /*0460*/ 	.word	0x000009c0
        /*0464*/ 	.word	0x000000ff
        /*0468*/ 	.word	0x00000318
        /*046c*/ 	.short	0x0100
        /*046e*/ 	.byte	0x06
	.zero		1


	//   ....[56]....
        /*0470*/ 	.word	0x000009d0
        /*0474*/ 	.word	0x000000ff
        /*0478*/ 	.word	0x000000e0
        /*047c*/ 	.short	0x0100
        /*047e*/ 	.byte	0x06
	.zero		1


	//   ....[57]....
        /*0480*/ 	.word	0x000009e0
        /*0484*/ 	.word	0x000000ff
        /*0488*/ 	.word	0x00000320
        /*048c*/ 	.short	0x0100
        /*048e*/ 	.byte	0x06
	.zero		1


	//   ....[58]....
        /*0490*/ 	.word	0x000009f0
        /*0494*/ 	.word	0x000000ff
        /*0498*/ 	.word	0x000000e8
        /*049c*/ 	.short	0x0100
        /*049e*/ 	.byte	0x06
	.zero		1


	//   ....[59]....
        /*04a0*/ 	.word	0x00000a00
        /*04a4*/ 	.word	0x000000ff
        /*04a8*/ 	.word	0x00000328
        /*04ac*/ 	.short	0x0100
        /*04ae*/ 	.byte	0x06
	.zero		1


	//   ....[60]....
        /*04b0*/ 	.word	0x00000a10
        /*04b4*/ 	.word	0x000000ff
        /*04b8*/ 	.word	0x000000f0
        /*04bc*/ 	.short	0x0100
        /*04be*/ 	.byte	0x06
	.zero		1


	//   ....[61]....
        /*04c0*/ 	.word	0x00000a20
        /*04c4*/ 	.word	0x000000ff
        /*04c8*/ 	.word	0x00000330
        /*04cc*/ 	.short	0x0100
        /*04ce*/ 	.byte	0x06
	.zero		1


	//   ....[62]....
        /*04d0*/ 	.word	0x00000a30
        /*04d4*/ 	.word	0x000000ff
        /*04d8*/ 	.word	0x000000f8
        /*04dc*/ 	.short	0x0100
        /*04de*/ 	.byte	0x06
	.zero		1


	//   ....[63]....
        /*04e0*/ 	.word	0x00000a40
        /*04e4*/ 	.word	0x000000ff
        /*04e8*/ 	.word	0x00000338
        /*04ec*/ 	.short	0x0100
        /*04ee*/ 	.byte	0x06
	.zero		1


	//   ....[64]....
        /*04f0*/ 	.word	0x00000a50
        /*04f4*/ 	.word	0x000000ff
        /*04f8*/ 	.word	0x00000100
        /*04fc*/ 	.short	0x0100
        /*04fe*/ 	.byte	0x06
	.zero		1


	//   ....[65]....
        /*0500*/ 	.word	0x00000a60
        /*0504*/ 	.word	0x000000ff
        /*0508*/ 	.word	0x00000340
        /*050c*/ 	.short	0x0100
        /*050e*/ 	.byte	0x06
	.zero		1


	//   ....[66]....
        /*0510*/ 	.word	0x00000a70
        /*0514*/ 	.word	0x000000ff
        /*0518*/ 	.word	0x00000108
        /*051c*/ 	.short	0x0100
        /*051e*/ 	.byte	0x06
	.zero		1


	//   ....[67]....
        /*0520*/ 	.word	0x00000a80
        /*0524*/ 	.word	0x000000ff
        /*0528*/ 	.word	0x00000348
        /*052c*/ 	.short	0x0100
        /*052e*/ 	.byte	0x06
	.zero		1


	//   ....[68]....
        /*0530*/ 	.word	0x00000a90
        /*0534*/ 	.word	0x000000ff
        /*0538*/ 	.word	0x00000110
        /*053c*/ 	.short	0x0100
        /*053e*/ 	.byte	0x06
	.zero		1


	//   ....[69]....
        /*0540*/ 	.word	0x00000aa0
        /*0544*/ 	.word	0x000000ff
        /*0548*/ 	.word	0x00000350
        /*054c*/ 	.short	0x0100
        /*054e*/ 	.byte	0x06
	.zero		1


	//   ....[70]....
        /*0550*/ 	.word	0x00000ab0
        /*0554*/ 	.word	0x000000ff
        /*0558*/ 	.word	0x00000118
        /*055c*/ 	.short	0x0100
        /*055e*/ 	.byte	0x06
	.zero		1


	//   ....[71]....
        /*0560*/ 	.word	0x00000ac0
        /*0564*/ 	.word	0x000000ff
        /*0568*/ 	.word	0x00000358
        /*056c*/ 	.short	0x0100
        /*056e*/ 	.byte	0x06
	.zero		1


	//   ....[72]....
        /*0570*/ 	.word	0x00000ad0
        /*0574*/ 	.word	0x000000ff
        /*0578*/ 	.word	0x00000120
        /*057c*/ 	.short	0x0100
        /*057e*/ 	.byte	0x06
	.zero		1


	//   ....[73]....
        /*0580*/ 	.word	0x00000ae0
        /*0584*/ 	.word	0x000000ff
        /*0588*/ 	.word	0x00000360
        /*058c*/ 	.short	0x0100
        /*058e*/ 	.byte	0x06
	.zero		1


	//   ....[74]....
        /*0590*/ 	.word	0x00000af0
        /*0594*/ 	.word	0x000000ff
        /*0598*/ 	.word	0x00000128
        /*059c*/ 	.short	0x0100
        /*059e*/ 	.byte	0x06
	.zero		1


	//   ....[75]....
        /*05a0*/ 	.word	0x00000b00
        /*05a4*/ 	.word	0x000000ff
        /*05a8*/ 	.word	0x00000368
        /*05ac*/ 	.short	0x0100
        /*05ae*/ 	.byte	0x06
	.zero		1


	//   ....[76]....
        /*05b0*/ 	.word	0x00000b10
        /*05b4*/ 	.word	0x000000ff
        /*05b8*/ 	.word	0x00000130
        /*05bc*/ 	.short	0x0100
        /*05be*/ 	.byte	0x06
	.zero		1


	//   ....[77]....
        /*05c0*/ 	.word	0x00000b20
        /*05c4*/ 	.word	0x000000ff
        /*05c8*/ 	.word	0x00000370
        /*05cc*/ 	.short	0x0100
        /*05ce*/ 	.byte	0x06
	.zero		1


	//   ....[78]....
        /*05d0*/ 	.word	0x00000b30
        /*05d4*/ 	.word	0x000000ff
        /*05d8*/ 	.word	0x00000138
        /*05dc*/ 	.short	0x0100
        /*05de*/ 	.byte	0x06
	.zero		1


	//   ....[79]....
        /*05e0*/ 	.word	0x00000b40
        /*05e4*/ 	.word	0x000000ff
        /*05e8*/ 	.word	0x00000378
        /*05ec*/ 	.short	0x0100
        /*05ee*/ 	.byte	0x06
	.zero		1


	//   ....[80]....
        /*05f0*/ 	.word	0x00000b50
        /*05f4*/ 	.word	0x000000ff
        /*05f8*/ 	.word	0x00000140
        /*05fc*/ 	.short	0x0100
        /*05fe*/ 	.byte	0x06
	.zero		1


	//   ....[81]....
        /*0600*/ 	.word	0x00000b60
        /*0604*/ 	.word	0x000000ff
        /*0608*/ 	.word	0x00000380
        /*060c*/ 	.short	0x0100
        /*060e*/ 	.byte	0x06
	.zero		1


	//   ....[82]....
        /*0610*/ 	.word	0x00000b70
        /*0614*/ 	.word	0x000000ff
        /*0618*/ 	.word	0x00000148
        /*061c*/ 	.short	0x0100
        /*061e*/ 	.byte	0x06
	.zero		1


	//   ....[83]....
        /*0620*/ 	.word	0x00000b80
        /*0624*/ 	.word	0x000000ff
        /*0628*/ 	.word	0x00000388
        /*062c*/ 	.short	0x0100
        /*062e*/ 	.byte	0x06
	.zero		1


	//   ....[84]....
        /*0630*/ 	.word	0x00000b90
        /*0634*/ 	.word	0x000000ff
        /*0638*/ 	.word	0x00000150
        /*063c*/ 	.short	0x0100
        /*063e*/ 	.byte	0x06
	.zero		1


	//   ....[85]....
        /*0640*/ 	.word	0x00000ba0
        /*0644*/ 	.word	0x000000ff
        /*0648*/ 	.word	0x00000390
        /*064c*/ 	.short	0x0100
        /*064e*/ 	.byte	0x06
	.zero		1


	//   ....[86]....
        /*0650*/ 	.word	0x00000bb0
        /*0654*/ 	.word	0x000000ff
        /*0658*/ 	.word	0x00000158
        /*065c*/ 	.short	0x0100
        /*065e*/ 	.byte	0x06
	.zero		1


	//   ....[87]....
        /*0660*/ 	.word	0x00000bc0
        /*0664*/ 	.word	0x000000ff
        /*0668*/ 	.word	0x00000398
        /*066c*/ 	.short	0x0100
        /*066e*/ 	.byte	0x06
	.zero		1


	//   ....[88]....
        /*0670*/ 	.word	0x00000bd0
        /*0674*/ 	.word	0x000000ff
        /*0678*/ 	.word	0x00000160
        /*067c*/ 	.short	0x0100
        /*067e*/ 	.byte	0x06
	.zero		1


	//   ....[89]....
        /*0680*/ 	.word	0x00000be0
        /*0684*/ 	.word	0x000000ff
        /*0688*/ 	.word	0x000003a0
        /*068c*/ 	.short	0x0100
        /*068e*/ 	.byte	0x06
	.zero		1


	//   ....[90]....
        /*0690*/ 	.word	0x00000bf0
        /*0694*/ 	.word	0x000000ff
        /*0698*/ 	.word	0x00000168
        /*069c*/ 	.short	0x0100
        /*069e*/ 	.byte	0x06
	.zero		1


	//   ....[91]....
        /*06a0*/ 	.word	0x00000c00
        /*06a4*/ 	.word	0x000000ff
        /*06a8*/ 	.word	0x000003a8
        /*06ac*/ 	.short	0x0100
        /*06ae*/ 	.byte	0x06
	.zero		1


	//   ....[92]....
        /*06b0*/ 	.word	0x00000c10
        /*06b4*/ 	.word	0x000000ff
        /*06b8*/ 	.word	0x00000170
        /*06bc*/ 	.short	0x0100
        /*06be*/ 	.byte	0x06
	.zero		1


	//   ....[93]....
        /*06c0*/ 	.word	0x00000c20
        /*06c4*/ 	.word	0x000000ff
        /*06c8*/ 	.word	0x000003b0
        /*06cc*/ 	.short	0x0100
        /*06ce*/ 	.byte	0x06
	.zero		1


	//   ....[94]....
        /*06d0*/ 	.word	0x00000c30
        /*06d4*/ 	.word	0x000000ff
        /*06d8*/ 	.word	0x00000178
        /*06dc*/ 	.short	0x0100
        /*06de*/ 	.byte	0x06
	.zero		1


	//   ....[95]....
        /*06e0*/ 	.word	0x00000c40
        /*06e4*/ 	.word	0x000000ff
        /*06e8*/ 	.word	0x000003b8
        /*06ec*/ 	.short	0x0100
        /*06ee*/ 	.byte	0x06
	.zero		1


	//   ....[96]....
        /*06f0*/ 	.word	0x00000c50
        /*06f4*/ 	.word	0x000000ff
        /*06f8*/ 	.word	0x00000180
        /*06fc*/ 	.short	0x0100
        /*06fe*/ 	.byte	0x06
	.zero		1


	//   ....[97]....
        /*0700*/ 	.word	0x00000c60
        /*0704*/ 	.word	0x000000ff
        /*0708*/ 	.word	0x000003c0
        /*070c*/ 	.short	0x0100
        /*070e*/ 	.byte	0x06
	.zero		1


	//   ....[98]....
        /*0710*/ 	.word	0x00000c70
        /*0714*/ 	.word	0x000000ff
        /*0718*/ 	.word	0x00000188
        /*071c*/ 	.short	0x0100
        /*071e*/ 	.byte	0x06
	.zero		1


	//   ....[99]....
        /*0720*/ 	.word	0x00000c80
        /*0724*/ 	.word	0x000000ff
        /*0728*/ 	.word	0x000003c8
        /*072c*/ 	.short	0x0100
        /*072e*/ 	.byte	0x06
	.zero		1


	//   ....[100]....
        /*0730*/ 	.word	0x00000c90
        /*0734*/ 	.word	0x000000ff
        /*0738*/ 	.word	0x00000190
        /*073c*/ 	.short	0x0100
        /*073e*/ 	.byte	0x06
	.zero		1


	//   ....[101]....
        /*0740*/ 	.word	0x00000ca0
        /*0744*/ 	.word	0x000000ff
        /*0748*/ 	.word	0x000003d0
        /*074c*/ 	.short	0x0100
        /*074e*/ 	.byte	0x06
	.zero		1


	//   ....[102]....
        /*0750*/ 	.word	0x00000cb0
        /*0754*/ 	.word	0x000000ff
        /*0758*/ 	.word	0x00000198
        /*075c*/ 	.short	0x0100
        /*075e*/ 	.byte	0x06
	.zero		1


	//   ....[103]....
        /*0760*/ 	.word	0x00000cc0
        /*0764*/ 	.word	0x000000ff
        /*0768*/ 	.word	0x000003d8
        /*076c*/ 	.short	0x0100
        /*076e*/ 	.byte	0x06
	.zero		1


	//   ....[104]....
        /*0770*/ 	.word	0x00000cd0
        /*0774*/ 	.word	0x000000ff
        /*0778*/ 	.word	0x000001a0
        /*077c*/ 	.short	0x0100
        /*077e*/ 	.byte	0x06
	.zero		1


	//   ....[105]....
        /*0780*/ 	.word	0x00000ce0
        /*0784*/ 	.word	0x000000ff
        /*0788*/ 	.word	0x000003e0
        /*078c*/ 	.short	0x0100
        /*078e*/ 	.byte	0x06
	.zero		1


	//   ....[106]....
        /*0790*/ 	.word	0x00000cf0
        /*0794*/ 	.word	0x000000ff
        /*0798*/ 	.word	0x000001a8
        /*079c*/ 	.short	0x0100
        /*079e*/ 	.byte	0x06
	.zero		1


	//   ....[107]....
        /*07a0*/ 	.word	0x00000d00
        /*07a4*/ 	.word	0x000000ff
        /*07a8*/ 	.word	0x000003e8
        /*07ac*/ 	.short	0x0100
        /*07ae*/ 	.byte	0x06
	.zero		1


	//   ....[108]....
        /*07b0*/ 	.word	0x00000d10
        /*07b4*/ 	.word	0x000000ff
        /*07b8*/ 	.word	0x000001b0
        /*07bc*/ 	.short	0x0100
        /*07be*/ 	.byte	0x06
	.zero		1


	//   ....[109]....
        /*07c0*/ 	.word	0x00000d20
        /*07c4*/ 	.word	0x000000ff
        /*07c8*/ 	.word	0x000003f0
        /*07cc*/ 	.short	0x0100
        /*07ce*/ 	.byte	0x06
	.zero		1


	//   ....[110]....
        /*07d0*/ 	.word	0x00000d30
        /*07d4*/ 	.word	0x000000ff
        /*07d8*/ 	.word	0x000001b8
        /*07dc*/ 	.short	0x0100
        /*07de*/ 	.byte	0x06
	.zero		1


	//   ....[111]....
        /*07e0*/ 	.word	0x00000d40
        /*07e4*/ 	.word	0x000000ff
        /*07e8*/ 	.word	0x000003f8
        /*07ec*/ 	.short	0x0100
        /*07ee*/ 	.byte	0x06
	.zero		1


	//   ....[112]....
        /*07f0*/ 	.word	0x00000d50
        /*07f4*/ 	.word	0x000000ff
        /*07f8*/ 	.word	0x000001c0
        /*07fc*/ 	.short	0x0100
        /*07fe*/ 	.byte	0x06
	.zero		1


	//   ....[113]....
        /*0800*/ 	.word	0x00000d60
        /*0804*/ 	.word	0x000000ff
        /*0808*/ 	.word	0x00000400
        /*080c*/ 	.short	0x0100
        /*080e*/ 	.byte	0x06
	.zero		1


	//   ....[114]....
        /*0810*/ 	.word	0x00000d70
        /*0814*/ 	.word	0x000000ff
        /*0818*/ 	.word	0x000001c8
        /*081c*/ 	.short	0x0100
        /*081e*/ 	.byte	0x06
	.zero		1


	//   ....[115]....
        /*0820*/ 	.word	0x00000d80
        /*0824*/ 	.word	0x000000ff
        /*0828*/ 	.word	0x00000408
        /*082c*/ 	.short	0x0100
        /*082e*/ 	.byte	0x06
	.zero		1


	//   ....[116]....
        /*0830*/ 	.word	0x00000d90
        /*0834*/ 	.word	0x000000ff
        /*0838*/ 	.word	0x000001d0
        /*083c*/ 	.short	0x0100
        /*083e*/ 	.byte	0x06
	.zero		1


	//   ....[117]....
        /*0840*/ 	.word	0x00000da0
        /*0844*/ 	.word	0x000000ff
        /*0848*/ 	.word	0x00000410
        /*084c*/ 	.short	0x0100
        /*084e*/ 	.byte	0x06
	.zero		1


	//   ....[118]....
        /*0850*/ 	.word	0x00000db0
        /*0854*/ 	.word	0x000000ff
        /*0858*/ 	.word	0x000001d8
        /*085c*/ 	.short	0x0100
        /*085e*/ 	.byte	0x06
	.zero		1


	//   ....[119]....
        /*0860*/ 	.word	0x00000dc0
        /*0864*/ 	.word	0x000000ff
        /*0868*/ 	.word	0x00000418
        /*086c*/ 	.short	0x0100
        /*086e*/ 	.byte	0x06
	.zero		1


	//   ....[120]....
        /*0870*/ 	.word	0x00000dd0
        /*0874*/ 	.word	0x000000ff
        /*0878*/ 	.word	0x000001e0
        /*087c*/ 	.short	0x0100
        /*087e*/ 	.byte	0x06
	.zero		1


	//   ....[121]....
        /*0880*/ 	.word	0x00000de0
        /*0884*/ 	.word	0x000000ff
        /*0888*/ 	.word	0x00000420
        /*088c*/ 	.short	0x0100
        /*088e*/ 	.byte	0x06
	.zero		1


	//   ....[122]....
        /*0890*/ 	.word	0x00000df0
        /*0894*/ 	.word	0x000000ff
        /*0898*/ 	.word	0x000001e8
        /*089c*/ 	.short	0x0100
        /*089e*/ 	.byte	0x06
	.zero		1


	//   ....[123]....
        /*08a0*/ 	.word	0x00000e00
        /*08a4*/ 	.word	0x000000ff
        /*08a8*/ 	.word	0x00000428
        /*08ac*/ 	.short	0x0100
        /*08ae*/ 	.byte	0x06
	.zero		1


	//   ....[124]....
        /*08b0*/ 	.word	0x00000e10
        /*08b4*/ 	.word	0x000000ff
        /*08b8*/ 	.word	0x000001f0
        /*08bc*/ 	.short	0x0100
        /*08be*/ 	.byte	0x06
	.zero		1


	//   ....[125]....
        /*08c0*/ 	.word	0x00000e20
        /*08c4*/ 	.word	0x000000ff
        /*08c8*/ 	.word	0x00000430
        /*08cc*/ 	.short	0x0100
        /*08ce*/ 	.byte	0x06
	.zero		1


	//   ....[126]....
        /*08d0*/ 	.word	0x00000e30
        /*08d4*/ 	.word	0x000000ff
        /*08d8*/ 	.word	0x000001f8
        /*08dc*/ 	.short	0x0100
        /*08de*/ 	.byte	0x06
	.zero		1


	//   ....[127]....
        /*08e0*/ 	.word	0x00000e40
        /*08e4*/ 	.word	0x000000ff
        /*08e8*/ 	.word	0x00000438
        /*08ec*/ 	.short	0x0100
        /*08ee*/ 	.byte	0x06
	.zero		1


	//   ....[128]....
        /*08f0*/ 	.word	0x00000e50
        /*08f4*/ 	.word	0x000000ff
        /*08f8*/ 	.word	0x00000200
        /*08fc*/ 	.short	0x0100
        /*08fe*/ 	.byte	0x06
	.zero		1


	//   ....[129]....
        /*0900*/ 	.word	0x00000e60
        /*0904*/ 	.word	0x000000ff
        /*0908*/ 	.word	0x00000440
        /*090c*/ 	.short	0x0100
        /*090e*/ 	.byte	0x06
	.zero		1


	//   ....[130]....
        /*0910*/ 	.word	0x00000e70
        /*0914*/ 	.word	0x000000ff
        /*0918*/ 	.word	0x00000208
        /*091c*/ 	.short	0x0100
        /*091e*/ 	.byte	0x06
	.zero		1


	//   ....[131]....
        /*0920*/ 	.word	0x00000e80
        /*0924*/ 	.word	0x000000ff
        /*0928*/ 	.word	0x00000448
        /*092c*/ 	.short	0x0100
        /*092e*/ 	.byte	0x06
	.zero		1


	//   ....[132]....
        /*0930*/ 	.word	0x00000e90
        /*0934*/ 	.word	0x000000ff
        /*0938*/ 	.word	0x00000210
        /*093c*/ 	.short	0x0100
        /*093e*/ 	.byte	0x06
	.zero		1


	//   ....[133]....
        /*0940*/ 	.word	0x00000ea0
        /*0944*/ 	.word	0x000000ff
        /*0948*/ 	.word	0x00000450
        /*094c*/ 	.short	0x0100
        /*094e*/ 	.byte	0x06
	.zero		1


	//   ....[134]....
        /*0950*/ 	.word	0x00000eb0
        /*0954*/ 	.word	0x000000ff
        /*0958*/ 	.word	0x00000218
        /*095c*/ 	.short	0x0100
        /*095e*/ 	.byte	0x06
	.zero		1


	//   ....[135]....
        /*0960*/ 	.word	0x00000ec0
        /*0964*/ 	.word	0x000000ff
        /*0968*/ 	.word	0x00000458
        /*096c*/ 	.short	0x0100
        /*096e*/ 	.byte	0x06
	.zero		1


	//   ....[136]....
        /*0970*/ 	.word	0x00000ed0
        /*0974*/ 	.word	0x000000ff
        /*0978*/ 	.word	0x00000220
        /*097c*/ 	.short	0x0100
        /*097e*/ 	.byte	0x06
	.zero		1


	//   ....[137]....
        /*0980*/ 	.word	0x00000ee0
        /*0984*/ 	.word	0x000000ff
        /*0988*/ 	.word	0x00000460
        /*098c*/ 	.short	0x0100
        /*098e*/ 	.byte	0x06
	.zero		1


	//   ....[138]....
        /*0990*/ 	.word	0x00000ef0
        /*0994*/ 	.word	0x000000ff
        /*0998*/ 	.word	0x00000228
        /*099c*/ 	.short	0x0100
        /*099e*/ 	.byte	0x06
	.zero		1


	//   ....[139]....
        /*09a0*/ 	.word	0x00000f00
        /*09a4*/ 	.word	0x000000ff
        /*09a8*/ 	.word	0x00000468
        /*09ac*/ 	.short	0x0100
        /*09ae*/ 	.byte	0x06
	.zero		1


	//   ....[140]....
        /*09b0*/ 	.word	0x00000f10
        /*09b4*/ 	.word	0x000000ff
        /*09b8*/ 	.word	0x00000230
        /*09bc*/ 	.short	0x0100
        /*09be*/ 	.byte	0x06
	.zero		1


	//   ....[141]....
        /*09c0*/ 	.word	0x00000f20
        /*09c4*/ 	.word	0x000000ff
        /*09c8*/ 	.word	0x00000470
        /*09cc*/ 	.short	0x0100
        /*09ce*/ 	.byte	0x06
	.zero		1


	//   ....[142]....
        /*09d0*/ 	.word	0x00000f30
        /*09d4*/ 	.word	0x000000ff
        /*09d8*/ 	.word	0x00000238
        /*09dc*/ 	.short	0x0100
        /*09de*/ 	.byte	0x06
	.zero		1


	//   ....[143]....
        /*09e0*/ 	.word	0x00000f40
        /*09e4*/ 	.word	0x000000ff
        /*09e8*/ 	.word	0x00000478
        /*09ec*/ 	.short	0x0100
        /*09ee*/ 	.byte	0x06
	.zero		1


	//   ....[144]....
        /*09f0*/ 	.word	0x00001070
        /*09f4*/ 	.word	0x000000ff
        /*09f8*/ 	.word	0x00000480
        /*09fc*/ 	.short	0x0100
        /*09fe*/ 	.byte	0x06
	.zero		1


	//   ....[145]....
        /*0a00*/ 	.word	0x00001080
        /*0a04*/ 	.word	0x000000ff
        /*0a08*/ 	.word	0x00000488
        /*0a0c*/ 	.short	0x0100
        /*0a0e*/ 	.byte	0x06
	.zero		1


	//   ....[146]....
        /*0a10*/ 	.word	0x00001160
        /*0a14*/ 	.word	0x000000ff
        /*0a18*/ 	.word	0x00000490
        /*0a1c*/ 	.short	0x0100
        /*0a1e*/ 	.byte	0x05
	.zero		1


	//   ....[147]....
        /*0a20*/ 	.word	0x00001170
        /*0a24*/ 	.word	0x000000ff
        /*0a28*/ 	.word	0x00000498
        /*0a2c*/ 	.short	0x0100
        /*0a2e*/ 	.byte	0x05
	.zero		1


	//   ....[148]....
        /*0a30*/ 	.word	0x000012a0
        /*0a34*/ 	.word	0x000000ff
        /*0a38*/ 	.word	0x000004a0
        /*0a3c*/ 	.short	0x0100
        /*0a3e*/ 	.byte	0x05
	.zero		1


	//   ....[149]....
        /*0a40*/ 	.word	0x000012b0
        /*0a44*/ 	.word	0x000000ff
        /*0a48*/ 	.word	0x000004b0
        /*0a4c*/ 	.short	0x0100
        /*0a4e*/ 	.byte	0x05
	.zero		1


	//   ....[150]....
        /*0a50*/ 	.word	0x000012c0
        /*0a54*/ 	.word	0x000000ff
        /*0a58*/ 	.word	0x000004a8
        /*0a5c*/ 	.short	0x0100
        /*0a5e*/ 	.byte	0x05
	.zero		1


	//   ....[151]....
        /*0a60*/ 	.word	0x000012d0
        /*0a64*/ 	.word	0x000000ff
        /*0a68*/ 	.word	0x000004b8
        /*0a6c*/ 	.short	0x0100
        /*0a6e*/ 	.byte	0x05
	.zero		1


	//   ....[152]....
        /*0a70*/ 	.word	0x000013f0
        /*0a74*/ 	.word	0x000000ff
        /*0a78*/ 	.word	0x000004c0
        /*0a7c*/ 	.short	0x0100
        /*0a7e*/ 	.byte	0x06
	.zero		1


	//   ....[153]....
        /*0a80*/ 	.word	0x00001400
        /*0a84*/ 	.word	0x000000ff
        /*0a88*/ 	.word	0x000004e0
        /*0a8c*/ 	.short	0x0100
        /*0a8e*/ 	.byte	0x06
	.zero		1


	//   ....[154]....
        /*0a90*/ 	.word	0x00001410
        /*0a94*/ 	.word	0x000000ff
        /*0a98*/ 	.word	0x000004c8
        /*0a9c*/ 	.short	0x0100
        /*0a9e*/ 	.byte	0x06
	.zero		1


	//   ....[155]....
        /*0aa0*/ 	.word	0x00001420
        /*0aa4*/ 	.word	0x000000ff
        /*0aa8*/ 	.word	0x000004e8
        /*0aac*/ 	.short	0x0100
        /*0aae*/ 	.byte	0x06
	.zero		1


	//   ....[156]....
        /*0ab0*/ 	.word	0x00001430
        /*0ab4*/ 	.word	0x000000ff
        /*0ab8*/ 	.word	0x000004d0
        /*0abc*/ 	.short	0x0100
        /*0abe*/ 	.byte	0x06
	.zero		1


	//   ....[157]....
        /*0ac0*/ 	.word	0x00001440
        /*0ac4*/ 	.word	0x000000ff
        /*0ac8*/ 	.word	0x000004f0
        /*0acc*/ 	.short	0x0100
        /*0ace*/ 	.byte	0x06
	.zero		1


	//   ....[158]....
        /*0ad0*/ 	.word	0x00001450
        /*0ad4*/ 	.word	0x000000ff
        /*0ad8*/ 	.word	0x000004d8
        /*0adc*/ 	.short	0x0100
        /*0ade*/ 	.byte	0x06
	.zero		1


	//   ....[159]....
        /*0ae0*/ 	.word	0x00001460
        /*0ae4*/ 	.word	0x000000ff
        /*0ae8*/ 	.word	0x000004f8
        /*0aec*/ 	.short	0x0100
        /*0aee*/ 	.byte	0x06
	.zero		1


	//   ....[160]....
        /*0af0*/ 	.word	0x00001550
        /*0af4*/ 	.word	0x000000ff
        /*0af8*/ 	.word	0x00000500
        /*0afc*/ 	.short	0x0100
        /*0afe*/ 	.byte	0x05
	.zero		1


	//   ....[161]....
        /*0b00*/ 	.word	0x00001560
        /*0b04*/ 	.word	0x000000ff
        /*0b08*/ 	.word	0x00000510
        /*0b0c*/ 	.short	0x0100
        /*0b0e*/ 	.byte	0x05
	.zero		1


	//   ....[162]....
        /*0b10*/ 	.word	0x00001570
        /*0b14*/ 	.word	0x000000ff
        /*0b18*/ 	.word	0x00000508
        /*0b1c*/ 	.short	0x0100
        /*0b1e*/ 	.byte	0x05
	.zero		1


	//   ....[163]....
        /*0b20*/ 	.word	0x00001580
        /*0b24*/ 	.word	0x000000ff
        /*0b28*/ 	.word	0x00000518
        /*0b2c*/ 	.short	0x0100
        /*0b2e*/ 	.byte	0x05
	.zero		1


	//   ....[164]....
        /*0b30*/ 	.word	0x00001680
        /*0b34*/ 	.word	0x000000ff
        /*0b38*/ 	.word	0x00000520
        /*0b3c*/ 	.short	0x0100
        /*0b3e*/ 	.byte	0x04
	.zero		1


	//   ....[165]....
        /*0b40*/ 	.word	0x00002350
        /*0b44*/ 	.word	0x00000000
        /*0b48*/ 	.word	0x00000510
        /*0b4c*/ 	.short	0x010a
        /*0b4e*/ 	.byte	0xff
	.zero		1


	//   ....[166]....
        /*0b50*/ 	.word	0x00002380
        /*0b54*/ 	.word	0x00000000
        /*0b58*/ 	.word	0x00000500
        /*0b5c*/ 	.short	0x0101
        /*0b5e*/ 	.byte	0xff
	.zero		1


	//   ....[167]....
        /*0b60*/ 	.word	0x00002440
        /*0b64*/ 	.word	0x000000ff
        /*0b68*/ 	.word	0x00000240
        /*0b6c*/ 	.short	0x010a
        /*0b6e*/ 	.byte	0x04
	.zero		1


	//   ....[168]....
        /*0b70*/ 	.word	0x000024f0
        /*0b74*/ 	.word	0x000000ff
        /*0b78*/ 	.word	0x00000240
        /*0b7c*/ 	.short	0x010a
        /*0b7e*/ 	.byte	0x21
	.zero		1


	//   ....[169]....
        /*0b80*/ 	.word	0x000026b0
        /*0b84*/ 	.word	0x000000ff
        /*0b88*/ 	.word	0x00000240
        /*0b8c*/ 	.short	0x010a
        /*0b8e*/ 	.byte	0x04
	.zero		1


	//   ....[170]....
        /*0b90*/ 	.word	0x000027c0
        /*0b94*/ 	.word	0x000000ff
        /*0b98*/ 	.word	0x00000498
        /*0b9c*/ 	.short	0x0101
        /*0b9e*/ 	.byte	0x11
	.zero		1


	//   ....[171]....
        /*0ba0*/ 	.word	0x000027e0
        /*0ba4*/ 	.word	0x000000ff
        /*0ba8*/ 	.word	0x00000240
        /*0bac*/ 	.short	0x010a
        /*0bae*/ 	.byte	0x05
	.zero		1


	//   ....[172]....
        /*0bb0*/ 	.word	0x00002860
        /*0bb4*/ 	.word	0x000000ff
        /*0bb8*/ 	.word	0x00000240
        /*0bbc*/ 	.short	0x010a
        /*0bbe*/ 	.byte	0x21
	.zero		1


	//   ....[173]....
        /*0bc0*/ 	.word	0x000029f0
        /*0bc4*/ 	.word	0x000000ff
        /*0bc8*/ 	.word	0x00000240
        /*0bcc*/ 	.short	0x010a
        /*0bce*/ 	.byte	0x05
	.zero		1


	//   ....[174]....
        /*0bd0*/ 	.word	0x00002b20
        /*0bd4*/ 	.word	0x00000003
        /*0bd8*/ 	.word	0x000004a0
        /*0bdc*/ 	.short	0x010a
        /*0bde*/ 	.byte	0xff
	.zero		1


	//   ....[175]....
        /*0be0*/ 	.word	0x00002c70
        /*0be4*/ 	.word	0x00000000
        /*0be8*/ 	.word	0x00000000
        /*0bec*/ 	.short	0x0101
        /*0bee*/ 	.byte	0xff
	.zero		1


	//   ....[176]....
        /*0bf0*/ 	.word	0x00003190
        /*0bf4*/ 	.word	0x000000ff
        /*0bf8*/ 	.word	0x00000000
        /*0bfc*/ 	.short	0x010a
        /*0bfe*/ 	.byte	0x04
	.zero		1


	//   ....[177]....
        /*0c00*/ 	.word	0x00003220
        /*0c04*/ 	.word	0x000000ff
        /*0c08*/ 	.word	0x00000000
        /*0c0c*/ 	.short	0x010a
        /*0c0e*/ 	.byte	0x04
	.zero		1


	//   ....[178]....
        /*0c10*/ 	.word	0x000032b0
        /*0c14*/ 	.word	0x000000ff
        /*0c18*/ 	.word	0x00000000
        /*0c1c*/ 	.short	0x010a
        /*0c1e*/ 	.byte	0x04
	.zero		1


	//   ....[179]....
        /*0c20*/ 	.word	0x00003340
        /*0c24*/ 	.word	0x000000ff
        /*0c28*/ 	.word	0x00000000
        /*0c2c*/ 	.short	0x010a
        /*0c2e*/ 	.byte	0x04
	.zero		1


	//   ....[180]....
        /*0c30*/ 	.word	0x000033d0
        /*0c34*/ 	.word	0x000000ff
        /*0c38*/ 	.word	0x00000000
        /*0c3c*/ 	.short	0x010a
        /*0c3e*/ 	.byte	0x04
	.zero		1


	//   ....[181]....
        /*0c40*/ 	.word	0x00003460
        /*0c44*/ 	.word	0x000000ff
        /*0c48*/ 	.word	0x00000000
        /*0c4c*/ 	.short	0x010a
        /*0c4e*/ 	.byte	0x04
	.zero		1


	//   ....[182]....
        /*0c50*/ 	.word	0x000034f0
        /*0c54*/ 	.word	0x000000ff
        /*0c58*/ 	.word	0x00000000
        /*0c5c*/ 	.short	0x010a
        /*0c5e*/ 	.byte	0x04
	.zero		1


	//   ....[183]....
        /*0c60*/ 	.word	0x00003580
        /*0c64*/ 	.word	0x000000ff
        /*0c68*/ 	.word	0x00000000
        /*0c6c*/ 	.short	0x010a
        /*0c6e*/ 	.byte	0x04
	.zero		1


	//   ....[184]....
        /*0c70*/ 	.word	0x00003610
        /*0c74*/ 	.word	0x000000ff
        /*0c78*/ 	.word	0x00000000
        /*0c7c*/ 	.short	0x010a
        /*0c7e*/ 	.byte	0x04
	.zero		1


	//   ....[185]....
        /*0c80*/ 	.word	0x000036a0
        /*0c84*/ 	.word	0x000000ff
        /*0c88*/ 	.word	0x00000000
        /*0c8c*/ 	.short	0x010a
        /*0c8e*/ 	.byte	0x04
	.zero		1


	//   ....[186]....
        /*0c90*/ 	.word	0x00003730
        /*0c94*/ 	.word	0x000000ff
        /*0c98*/ 	.word	0x00000000
        /*0c9c*/ 	.short	0x010a
        /*0c9e*/ 	.byte	0x04
	.zero		1


	//   ....[187]....
        /*0ca0*/ 	.word	0x000037c0
        /*0ca4*/ 	.word	0x000000ff
        /*0ca8*/ 	.word	0x00000000
        /*0cac*/ 	.short	0x010a
        /*0cae*/ 	.byte	0x04
	.zero		1


	//   ....[188]....
        /*0cb0*/ 	.word	0x00003850
        /*0cb4*/ 	.word	0x000000ff
        /*0cb8*/ 	.word	0x00000000
        /*0cbc*/ 	.short	0x010a
        /*0cbe*/ 	.byte	0x04
	.zero		1


	//   ....[189]....
        /*0cc0*/ 	.word	0x000038e0
        /*0cc4*/ 	.word	0x000000ff
        /*0cc8*/ 	.word	0x00000000
        /*0ccc*/ 	.short	0x010a
        /*0cce*/ 	.byte	0x04
	.zero		1


	//   ....[190]....
        /*0cd0*/ 	.word	0x00003970
        /*0cd4*/ 	.word	0x000000ff
        /*0cd8*/ 	.word	0x00000000
        /*0cdc*/ 	.short	0x010a
        /*0cde*/ 	.byte	0x04
	.zero		1


	//   ....[191]....
        /*0ce0*/ 	.word	0x00003a00
        /*0ce4*/ 	.word	0x000000ff
        /*0ce8*/ 	.word	0x00000000
        /*0cec*/ 	.short	0x010a
        /*0cee*/ 	.byte	0x04
	.zero		1


	//   ....[192]....
        /*0cf0*/ 	.word	0x00003a90
        /*0cf4*/ 	.word	0x000000ff
        /*0cf8*/ 	.word	0x00000000
        /*0cfc*/ 	.short	0x010a
        /*0cfe*/ 	.byte	0x04
	.zero		1


	//   ....[193]....
        /*0d00*/ 	.word	0x00003b20
        /*0d04*/ 	.word	0x000000ff
        /*0d08*/ 	.word	0x00000000
        /*0d0c*/ 	.short	0x010a
        /*0d0e*/ 	.byte	0x04
	.zero		1


	//   ....[194]....
        /*0d10*/ 	.word	0x00003bb0
        /*0d14*/ 	.word	0x000000ff
        /*0d18*/ 	.word	0x00000000
        /*0d1c*/ 	.short	0x010a
        /*0d1e*/ 	.byte	0x04
	.zero		1


	//   ....[195]....
        /*0d20*/ 	.word	0x00003c40
        /*0d24*/ 	.word	0x000000ff
        /*0d28*/ 	.word	0x00000000
        /*0d2c*/ 	.short	0x010a
        /*0d2e*/ 	.byte	0x04
	.zero		1


	//   ....[196]....
        /*0d30*/ 	.word	0x00003cd0
        /*0d34*/ 	.word	0x000000ff
        /*0d38*/ 	.word	0x00000000
        /*0d3c*/ 	.short	0x010a
        /*0d3e*/ 	.byte	0x04
	.zero		1


	//   ....[197]....
        /*0d40*/ 	.word	0x00003d60
        /*0d44*/ 	.word	0x000000ff
        /*0d48*/ 	.word	0x00000000
        /*0d4c*/ 	.short	0x010a
        /*0d4e*/ 	.byte	0x04
	.zero		1


	//   ....[198]....
        /*0d50*/ 	.word	0x00003df0
        /*0d54*/ 	.word	0x000000ff
        /*0d58*/ 	.word	0x00000000
        /*0d5c*/ 	.short	0x010a
        /*0d5e*/ 	.byte	0x04
	.zero		1


	//   ....[199]....
        /*0d60*/ 	.word	0x00003e80
        /*0d64*/ 	.word	0x000000ff
        /*0d68*/ 	.word	0x00000000
        /*0d6c*/ 	.short	0x010a
        /*0d6e*/ 	.byte	0x04
	.zero		1


	//   ....[200]....
        /*0d70*/ 	.word	0x00003f10
        /*0d74*/ 	.word	0x000000ff
        /*0d78*/ 	.word	0x00000000
        /*0d7c*/ 	.short	0x010a
        /*0d7e*/ 	.byte	0x04
	.zero		1


	//   ....[201]....
        /*0d80*/ 	.word	0x00003fa0
        /*0d84*/ 	.word	0x000000ff
        /*0d88*/ 	.word	0x00000000
        /*0d8c*/ 	.short	0x010a
        /*0d8e*/ 	.byte	0x04
	.zero		1


	//   ....[202]....
        /*0d90*/ 	.word	0x00004030
        /*0d94*/ 	.word	0x000000ff
        /*0d98*/ 	.word	0x00000000
        /*0d9c*/ 	.short	0x010a
        /*0d9e*/ 	.byte	0x04
	.zero		1


	//   ....[203]....
        /*0da0*/ 	.word	0x000040c0
        /*0da4*/ 	.word	0x000000ff
        /*0da8*/ 	.word	0x00000000
        /*0dac*/ 	.short	0x010a
        /*0dae*/ 	.byte	0x04
	.zero		1


	//   ....[204]....
        /*0db0*/ 	.word	0x00004150
        /*0db4*/ 	.word	0x000000ff
        /*0db8*/ 	.word	0x00000000
        /*0dbc*/ 	.short	0x010a
        /*0dbe*/ 	.byte	0x04
	.zero		1


	//   ....[205]....
        /*0dc0*/ 	.word	0x000041e0
        /*0dc4*/ 	.word	0x000000ff
        /*0dc8*/ 	.word	0x00000000
        /*0dcc*/ 	.short	0x010a
        /*0dce*/ 	.byte	0x04
	.zero		1


	//   ....[206]....
        /*0dd0*/ 	.word	0x00004270
        /*0dd4*/ 	.word	0x000000ff
        /*0dd8*/ 	.word	0x00000000
        /*0ddc*/ 	.short	0x010a
        /*0dde*/ 	.byte	0x04
	.zero		1


	//   ....[207]....
        /*0de0*/ 	.word	0x00004300
        /*0de4*/ 	.word	0x000000ff
        /*0de8*/ 	.word	0x00000000
        /*0dec*/ 	.short	0x010a
        /*0dee*/ 	.byte	0x04
	.zero		1


	//   ....[208]....
        /*0df0*/ 	.word	0x00004390
        /*0df4*/ 	.word	0x000000ff
        /*0df8*/ 	.word	0x00000000
        /*0dfc*/ 	.short	0x010a
        /*0dfe*/ 	.byte	0x04
	.zero		1


	//   ....[209]....
        /*0e00*/ 	.word	0x00004420
        /*0e04*/ 	.word	0x000000ff
        /*0e08*/ 	.word	0x00000000
        /*0e0c*/ 	.short	0x010a
        /*0e0e*/ 	.byte	0x04
	.zero		1


	//   ....[210]....
        /*0e10*/ 	.word	0x000044b0
        /*0e14*/ 	.word	0x000000ff
        /*0e18*/ 	.word	0x00000000
        /*0e1c*/ 	.short	0x010a
        /*0e1e*/ 	.byte	0x04
	.zero		1


	//   ....[211]....
        /*0e20*/ 	.word	0x00004540
        /*0e24*/ 	.word	0x000000ff
        /*0e28*/ 	.word	0x00000000
        /*0e2c*/ 	.short	0x010a
        /*0e2e*/ 	.byte	0x04
	.zero		1


	//   ....[212]....
        /*0e30*/ 	.word	0x000045d0
        /*0e34*/ 	.word	0x000000ff
        /*0e38*/ 	.word	0x00000000
        /*0e3c*/ 	.short	0x010a
        /*0e3e*/ 	.byte	0x04
	.zero		1


	//   ....[213]....
        /*0e40*/ 	.word	0x00004660
        /*0e44*/ 	.word	0x000000ff
        /*0e48*/ 	.word	0x00000000
        /*0e4c*/ 	.short	0x010a
        /*0e4e*/ 	.byte	0x04
	.zero		1


	//   ....[214]....
        /*0e50*/ 	.word	0x000046f0
        /*0e54*/ 	.word	0x000000ff
        /*0e58*/ 	.word	0x00000000
        /*0e5c*/ 	.short	0x010a
        /*0e5e*/ 	.byte	0x04
	.zero		1


	//   ....[215]....
        /*0e60*/ 	.word	0x00004780
        /*0e64*/ 	.word	0x000000ff
        /*0e68*/ 	.word	0x00000000
        /*0e6c*/ 	.short	0x010a
        /*0e6e*/ 	.byte	0x04
	.zero		1


	//   ....[216]....
        /*0e70*/ 	.word	0x00004810
        /*0e74*/ 	.word	0x000000ff
        /*0e78*/ 	.word	0x00000000
        /*0e7c*/ 	.short	0x010a
        /*0e7e*/ 	.byte	0x04
	.zero		1


	//   ....[217]....
        /*0e80*/ 	.word	0x000048a0
        /*0e84*/ 	.word	0x000000ff
        /*0e88*/ 	.word	0x00000000
        /*0e8c*/ 	.short	0x010a
        /*0e8e*/ 	.byte	0x04
	.zero		1


	//   ....[218]....
        /*0e90*/ 	.word	0x00004930
        /*0e94*/ 	.word	0x000000ff
        /*0e98*/ 	.word	0x00000000
        /*0e9c*/ 	.short	0x010a
        /*0e9e*/ 	.byte	0x04
	.zero		1


	//   ....[219]....
        /*0ea0*/ 	.word	0x000049c0
        /*0ea4*/ 	.word	0x000000ff
        /*0ea8*/ 	.word	0x00000000
        /*0eac*/ 	.short	0x010a
        /*0eae*/ 	.byte	0x04
	.zero		1


	//   ....[220]....
        /*0eb0*/ 	.word	0x00004a50
        /*0eb4*/ 	.word	0x000000ff
        /*0eb8*/ 	.word	0x00000000
        /*0ebc*/ 	.short	0x010a
        /*0ebe*/ 	.byte	0x04
	.zero		1


	//   ....[221]....
        /*0ec0*/ 	.word	0x00004ae0
        /*0ec4*/ 	.word	0x000000ff
        /*0ec8*/ 	.word	0x00000000
        /*0ecc*/ 	.short	0x010a
        /*0ece*/ 	.byte	0x04
	.zero		1


	//   ....[222]....
        /*0ed0*/ 	.word	0x00004b70
        /*0ed4*/ 	.word	0x000000ff
        /*0ed8*/ 	.word	0x00000000
        /*0edc*/ 	.short	0x010a
        /*0ede*/ 	.byte	0x04
	.zero		1


	//   ....[223]....
        /*0ee0*/ 	.word	0x00004c00
        /*0ee4*/ 	.word	0x000000ff
        /*0ee8*/ 	.word	0x00000000
        /*0eec*/ 	.short	0x010a
        /*0eee*/ 	.byte	0x04
	.zero		1


	//   ....[224]....
        /*0ef0*/ 	.word	0x00004c90
        /*0ef4*/ 	.word	0x000000ff
        /*0ef8*/ 	.word	0x00000000
        /*0efc*/ 	.short	0x010a
        /*0efe*/ 	.byte	0x04
	.zero		1


	//   ....[225]....
        /*0f00*/ 	.word	0x00004d20
        /*0f04*/ 	.word	0x000000ff
        /*0f08*/ 	.word	0x00000000
        /*0f0c*/ 	.short	0x010a
        /*0f0e*/ 	.byte	0x04
	.zero		1


	//   ....[226]....
        /*0f10*/ 	.word	0x00004db0
        /*0f14*/ 	.word	0x000000ff
        /*0f18*/ 	.word	0x00000000
        /*0f1c*/ 	.short	0x010a
        /*0f1e*/ 	.byte	0x04
	.zero		1


	//   ....[227]....
        /*0f20*/ 	.word	0x00004e40
        /*0f24*/ 	.word	0x000000ff
        /*0f28*/ 	.word	0x00000000
        /*0f2c*/ 	.short	0x010a
        /*0f2e*/ 	.byte	0x04
	.zero		1


	//   ....[228]....
        /*0f30*/ 	.word	0x00004ed0
        /*0f34*/ 	.word	0x000000ff
        /*0f38*/ 	.word	0x00000000
        /*0f3c*/ 	.short	0x010a
        /*0f3e*/ 	.byte	0x04
	.zero		1


	//   ....[229]....
        /*0f40*/ 	.word	0x00004f60
        /*0f44*/ 	.word	0x000000ff
        /*0f48*/ 	.word	0x00000000
        /*0f4c*/ 	.short	0x010a
        /*0f4e*/ 	.byte	0x04
	.zero		1


	//   ....[230]....
        /*0f50*/ 	.word	0x00004ff0
        /*0f54*/ 	.word	0x000000ff
        /*0f58*/ 	.word	0x00000000
        /*0f5c*/ 	.short	0x010a
        /*0f5e*/ 	.byte	0x04
	.zero		1


	//   ....[231]....
        /*0f60*/ 	.word	0x00005080
        /*0f64*/ 	.word	0x000000ff
        /*0f68*/ 	.word	0x00000000
        /*0f6c*/ 	.short	0x010a
        /*0f6e*/ 	.byte	0x04
	.zero		1


	//   ....[232]....
        /*0f70*/ 	.word	0x00005110
        /*0f74*/ 	.word	0x000000ff
        /*0f78*/ 	.word	0x00000000
        /*0f7c*/ 	.short	0x010a
        /*0f7e*/ 	.byte	0x04
	.zero		1


	//   ....[233]....
        /*0f80*/ 	.word	0x000051a0
        /*0f84*/ 	.word	0x000000ff
        /*0f88*/ 	.word	0x00000000
        /*0f8c*/ 	.short	0x010a
        /*0f8e*/ 	.byte	0x04
	.zero		1


	//   ....[234]....
        /*0f90*/ 	.word	0x00005230
        /*0f94*/ 	.word	0x000000ff
        /*0f98*/ 	.word	0x00000000
        /*0f9c*/ 	.short	0x010a
        /*0f9e*/ 	.byte	0x04
	.zero		1


	//   ....[235]....
        /*0fa0*/ 	.word	0x000052c0
        /*0fa4*/ 	.word	0x000000ff
        /*0fa8*/ 	.word	0x00000000
        /*0fac*/ 	.short	0x010a
        /*0fae*/ 	.byte	0x04
	.zero		1


	//   ....[236]....
        /*0fb0*/ 	.word	0x00005350
        /*0fb4*/ 	.word	0x000000ff
        /*0fb8*/ 	.word	0x00000000
        /*0fbc*/ 	.short	0x010a
        /*0fbe*/ 	.byte	0x04
	.zero		1


	//   ....[237]....
        /*0fc0*/ 	.word	0x000053e0
        /*0fc4*/ 	.word	0x000000ff
        /*0fc8*/ 	.word	0x00000000
        /*0fcc*/ 	.short	0x010a
        /*0fce*/ 	.byte	0x04
	.zero		1


	//   ....[238]....
        /*0fd0*/ 	.word	0x00005470
        /*0fd4*/ 	.word	0x000000ff
        /*0fd8*/ 	.word	0x00000000
        /*0fdc*/ 	.short	0x010a
        /*0fde*/ 	.byte	0x04
	.zero		1


	//   ....[239]....
        /*0fe0*/ 	.word	0x00005500
        /*0fe4*/ 	.word	0x000000ff
        /*0fe8*/ 	.word	0x00000000
        /*0fec*/ 	.short	0x010a
        /*0fee*/ 	.byte	0x04
	.zero		1


	//   ....[240]....
        /*0ff0*/ 	.word	0x00005590
        /*0ff4*/ 	.word	0x000000ff
        /*0ff8*/ 	.word	0x00000000
        /*0ffc*/ 	.short	0x010a
        /*0ffe*/ 	.byte	0x04
	.zero		1


	//   ....[241]....
        /*1000*/ 	.word	0x00005620
        /*1004*/ 	.word	0x000000ff
        /*1008*/ 	.word	0x00000000
        /*100c*/ 	.short	0x010a
        /*100e*/ 	.byte	0x04
	.zero		1


	//   ....[242]....
        /*1010*/ 	.word	0x000056b0
        /*1014*/ 	.word	0x000000ff
        /*1018*/ 	.word	0x00000000
        /*101c*/ 	.short	0x010a
        /*101e*/ 	.byte	0x04
	.zero		1


	//   ....[243]....
        /*1020*/ 	.word	0x00005740
        /*1024*/ 	.word	0x000000ff
        /*1028*/ 	.word	0x00000000
        /*102c*/ 	.short	0x010a
        /*102e*/ 	.byte	0x04
	.zero		1


	//   ....[244]....
        /*1030*/ 	.word	0x000057d0
        /*1034*/ 	.word	0x000000ff
        /*1038*/ 	.word	0x00000000
        /*103c*/ 	.short	0x010a
        /*103e*/ 	.byte	0x04
	.zero		1


	//   ....[245]....
        /*1040*/ 	.word	0x00005860
        /*1044*/ 	.word	0x000000ff
        /*1048*/ 	.word	0x00000000
        /*104c*/ 	.short	0x010a
        /*104e*/ 	.byte	0x04
	.zero		1


	//   ....[246]....
        /*1050*/ 	.word	0x000058f0
        /*1054*/ 	.word	0x000000ff
        /*1058*/ 	.word	0x00000000
        /*105c*/ 	.short	0x010a
        /*105e*/ 	.byte	0x04
	.zero		1


	//   ....[247]....
        /*1060*/ 	.word	0x00005990
        /*1064*/ 	.word	0x00000000
        /*1068*/ 	.word	0x00000000
        /*106c*/ 	.short	0x010a
        /*106e*/ 	.byte	0xff
	.zero		1


	//   ....[248]....
        /*1070*/ 	.word	0x00005ab0
        /*1074*/ 	.word	0x00000002
        /*1078*/ 	.word	0x00000500
        /*107c*/ 	.short	0x010a
        /*107e*/ 	.byte	0xff
	.zero		1


	//   ....[249]....
        /*1080*/ 	.word	0x00005b20
        /*1084*/ 	.word	0x00000002
        /*1088*/ 	.word	0x00000000
        /*108c*/ 	.short	0x0101
        /*108e*/ 	.byte	0xff
	.zero		1


	//   ....[250]....
        /*1090*/ 	.word	0x00005b40
        /*1094*/ 	.word	0x000000ff
        /*1098*/ 	.word	0x000004b0
        /*109c*/ 	.short	0x010a
        /*109e*/ 	.byte	0x05
	.zero		1


	//   ....[251]....
        /*10a0*/ 	.word	0x00005c60
        /*10a4*/ 	.word	0x00000002
        /*10a8*/ 	.word	0x000004a0
        /*10ac*/ 	.short	0x010a
        /*10ae*/ 	.byte	0xff
	.zero		1


	//   ....[252]....
        /*10b0*/ 	.word	0x00005d60
        /*10b4*/ 	.word	0x00000002
        /*10b8*/ 	.word	0x00000000
        /*10bc*/ 	.short	0x0101
        /*10be*/ 	.byte	0xff
	.zero		1


	//   ....[253]....
        /*10c0*/ 	.word	0x00005df0
        /*10c4*/ 	.word	0x000000ff
        /*10c8*/ 	.word	0x000004b0
        /*10cc*/ 	.short	0x0106
        /*10ce*/ 	.byte	0x05
	.zero		1


	//   ....[254]....
        /*10d0*/ 	.word	0x00005e10
        /*10d4*/ 	.word	0x000000ff
        /*10d8*/ 	.word	0x000004b0
        /*10dc*/ 	.short	0x010a
        /*10de*/ 	.byte	0x05
	.zero		1


	//   ....[255]....
        /*10e0*/ 	.word	0x00005ea0
        /*10e4*/ 	.word	0x000000ff
        /*10e8*/ 	.word	0x000004b0
        /*10ec*/ 	.short	0x0106
        /*10ee*/ 	.byte	0x04
	.zero		1


	//   ....[0]....
        /*10f0*/ 	.word	0x00005ee0
        /*10f4*/ 	.word	0x00000000
        /*10f8*/ 	.word	0x000004b0
        /*10fc*/ 	.short	0x010a
        /*10fe*/ 	.byte	0xff
	.zero		1


	//   ....[1]....
        /*1100*/ 	.word	0x00006120
        /*1104*/ 	.word	0x000000ff
        /*1108*/ 	.word	0x00000008
        /*110c*/ 	.short	0x010a
        /*110e*/ 	.byte	0x04
	.zero		1


	//   ....[2]....
        /*1110*/ 	.word	0x00006140
        /*1114*/ 	.word	0x000000ff
        /*1118*/ 	.word	0x00000008
        /*111c*/ 	.short	0x010a
        /*111e*/ 	.byte	0x04
	.zero		1


	//   ....[3]....
        /*1120*/ 	.word	0x000062d0
        /*1124*/ 	.word	0x000000ff
        /*1128*/ 	.word	0x00000008
        /*112c*/ 	.short	0x010a
        /*112e*/ 	.byte	0x04
	.zero		1


	//   ....[4]....
        /*1130*/ 	.word	0x000062f0
        /*1134*/ 	.word	0x000000ff
        /*1138*/ 	.word	0x00000008
        /*113c*/ 	.short	0x010a
        /*113e*/ 	.byte	0x04
	.zero		1


	//   ....[5]....
        /*1140*/ 	.word	0x000063b0
        /*1144*/ 	.word	0x000000ff
        /*1148*/ 	.word	0x00000000
        /*114c*/ 	.short	0x0101
        /*114e*/ 	.byte	0x05
	.zero		1


	//   ....[6]....
        /*1150*/ 	.word	0x00006690
        /*1154*/ 	.word	0x00000000
        /*1158*/ 	.word	0x000004a0
        /*115c*/ 	.short	0x010a
        /*115e*/ 	.byte	0xff
	.zero		1


	//   ....[7]....
        /*1160*/ 	.word	0x00006750
        /*1164*/ 	.word	0x00000000
        /*1168*/ 	.word	0x00000000
        /*116c*/ 	.short	0x0101
        /*116e*/ 	.byte	0xff
	.zero		1


	//   ....[8]....
        /*1170*/ 	.word	0x00006800
        /*1174*/ 	.word	0x000000ff
        /*1178*/ 	.word	0x00000000
        /*117c*/ 	.short	0x010a
        /*117e*/ 	.byte	0x04
	.zero		1


	//   ....[9]....
        /*1180*/ 	.word	0x00006810
        /*1184*/ 	.word	0x000000ff
        /*1188*/ 	.word	0x000004e0
        /*118c*/ 	.short	0x010a
        /*118e*/ 	.byte	0x09
	.zero		1


	//   ....[10]....
        /*1190*/ 	.word	0x000068d0
        /*1194*/ 	.word	0x000000ff
        /*1198*/ 	.word	0x00000000
        /*119c*/ 	.short	0x010a
        /*119e*/ 	.byte	0x07
	.zero		1


	//   ....[11]....
        /*11a0*/ 	.word	0x00006a10
        /*11a4*/ 	.word	0x000000ff
        /*11a8*/ 	.word	0x00000000
        /*11ac*/ 	.short	0x010a
        /*11ae*/ 	.byte	0x04
	.zero		1


	//   ....[12]....
        /*11b0*/ 	.word	0x00006c10
        /*11b4*/ 	.word	0x000000ff
        /*11b8*/ 	.word	0x00000000
        /*11bc*/ 	.short	0x010a
        /*11be*/ 	.byte	0x07
	.zero		1


	//   ....[13]....
        /*11c0*/ 	.word	0x00006ca0
        /*11c4*/ 	.word	0x000000ff
        /*11c8*/ 	.word	0x00000000
        /*11cc*/ 	.short	0x010a
        /*11ce*/ 	.byte	0x07
	.zero		1


	//   ....[14]....
        /*11d0*/ 	.word	0x00006d30
        /*11d4*/ 	.word	0x000000ff
        /*11d8*/ 	.word	0x00000000
        /*11dc*/ 	.short	0x010a
        /*11de*/ 	.byte	0x07
	.zero		1


	//   ....[15]....
        /*11e0*/ 	.word	0x00006dd0
        /*11e4*/ 	.word	0x00000000
        /*11e8*/ 	.word	0x00000000
        /*11ec*/ 	.short	0x010a
        /*11ee*/ 	.byte	0xff
	.zero		1


	//   ....[16]....
        /*11f0*/ 	.word	0x00006e10
        /*11f4*/ 	.word	0x00000000
        /*11f8*/ 	.word	0x00000000
        /*11fc*/ 	.short	0x010a
        /*11fe*/ 	.byte	0xff
	.zero		1


	//   ....[17]....
        /*1200*/ 	.word	0x00006e80
        /*1204*/ 	.word	0x000000ff
        /*1208*/ 	.word	0x00000000
        /*120c*/ 	.short	0x0101
        /*120e*/ 	.byte	0x05
	.zero		1


	//   ....[18]....
        /*1210*/ 	.word	0x00006ec0
        /*1214*/ 	.word	0x000000ff
        /*1218*/ 	.word	0x00000520
        /*121c*/ 	.short	0x010a
        /*121e*/ 	.byte	0x06
	.zero		1


	//   ....[19]....
        /*1220*/ 	.word	0x00006f20
        /*1224*/ 	.word	0x000000ff
        /*1228*/ 	.word	0x00000000
        /*122c*/ 	.short	0x0101
        /*122e*/ 	.byte	0x05
	.zero		1


	//   ....[20]....
        /*1230*/ 	.word	0x00007370
        /*1234*/ 	.word	0x00000007
        /*1238*/ 	.word	0x000004a0
        /*123c*/ 	.short	0x010a
        /*123e*/ 	.byte	0xff
	.zero		1


	//   ....[21]....
        /*1240*/ 	.word	0x000074e0
        /*1244*/ 	.word	0x00000000
        /*1248*/ 	.word	0x00000000
        /*124c*/ 	.short	0x0101
        /*124e*/ 	.byte	0xff
	.zero		1


	//   ....[22]....
        /*1250*/ 	.word	0x000078f0
        /*1254*/ 	.word	0x000000ff
        /*1258*/ 	.word	0x00000498
        /*125c*/ 	.short	0x010a
        /*125e*/ 	.byte	0x13
	.zero		1


	//   ....[23]....
        /*1260*/ 	.word	0x00007a60
        /*1264*/ 	.word	0x000000ff
        /*1268*/ 	.word	0x00000488
        /*126c*/ 	.short	0x010a
        /*126e*/ 	.byte	0x13
	.zero		1


	//   ....[24]....
        /*1270*/ 	.word	0x00007c70
        /*1274*/ 	.word	0x000000ff
        /*1278*/ 	.word	0x00000480
        /*127c*/ 	.short	0x010b
        /*127e*/ 	.byte	0x13
	.zero		1


	//   ....[25]....
        /*1280*/ 	.word	0x00007c80
        /*1284*/ 	.word	0x000000ff
        /*1288*/ 	.word	0x00000000
        /*128c*/ 	.short	0x0101
        /*128e*/ 	.byte	0x36
	.zero		1


	//   ....[26]....
        /*1290*/ 	.word	0x00007cc0
        /*1294*/ 	.word	0x00000000
        /*1298*/ 	.word	0x00000488
        /*129c*/ 	.short	0x010a
        /*129e*/ 	.byte	0xff
	.zero		1


	//   ....[27]....
        /*12a0*/ 	.word	0x00008010
        /*12a4*/ 	.word	0x00000003
        /*12a8*/ 	.word	0x000004a0
        /*12ac*/ 	.short	0x010a
        /*12ae*/ 	.byte	0xff
	.zero		1


	//   ....[28]....
        /*12b0*/ 	.word	0x00008190
        /*12b4*/ 	.word	0x00000000
        /*12b8*/ 	.word	0x00000000
        /*12bc*/ 	.short	0x0101
        /*12be*/ 	.byte	0xff
	.zero		1


	//   ....[29]....
        /*12c0*/ 	.word	0x00008b50
        /*12c4*/ 	.word	0x000000ff
        /*12c8*/ 	.word	0x00000480
        /*12cc*/ 	.short	0x010a
        /*12ce*/ 	.byte	0x39
	.zero		1


	//   ....[30]....
        /*12d0*/ 	.word	0x00008b60
        /*12d4*/ 	.word	0x00000052
        /*12d8*/ 	.word	0x000004c0
        /*12dc*/ 	.short	0x010a
        /*12de*/ 	.byte	0xff
	.zero		1


	//   ....[31]....
        /*12e0*/ 	.word	0x00008cb0
        /*12e4*/ 	.word	0x000000ff
        /*12e8*/ 	.word	0x00000480
        /*12ec*/ 	.short	0x010a
        /*12ee*/ 	.byte	0x39
	.zero		1


	//   ....[32]....
        /*12f0*/ 	.word	0x00008d90
        /*12f4*/ 	.word	0x000000ff
        /*12f8*/ 	.word	0x00000000
        /*12fc*/ 	.short	0x0101
        /*12fe*/ 	.byte	0x04
	.zero		1


	//   ....[33]....
        /*1300*/ 	.word	0x00008df0
        /*1304*/ 	.word	0x00000052
        /*1308*/ 	.word	0x000004c0
        /*130c*/ 	.short	0x010a
        /*130e*/ 	.byte	0xff
	.zero		1


	//   ....[34]....
        /*1310*/ 	.word	0x000091d0
        /*1314*/ 	.word	0x00000052
        /*1318*/ 	.word	0x00000000
        /*131c*/ 	.short	0x0101
        /*131e*/ 	.byte	0xff
	.zero		1


	//   ....[35]....
        /*1320*/ 	.word	0x00009a20
        /*1324*/ 	.word	0x00000000
        /*1328*/ 	.word	0x00000510
        /*132c*/ 	.short	0x010a
        /*132e*/ 	.byte	0xff
	.zero		1


	//   ....[36]....
        /*1330*/ 	.word	0x00009a80
        /*1334*/ 	.word	0x00000000
        /*1338*/ 	.word	0x00000240
        /*133c*/ 	.short	0x010a
        /*133e*/ 	.byte	0xff
	.zero		1


	//   ....[37]....
        /*1340*/ 	.word	0x00009ae0
        /*1344*/ 	.word	0x00000000
        /*1348*/ 	.word	0x00000240
        /*134c*/ 	.short	0x010a
        /*134e*/ 	.byte	0xff
	.zero		1


	//   ....[38]....
        /*1350*/ 	.word	0x00009b30
        /*1354*/ 	.word	0x00000003
        /*1358*/ 	.word	0x000004a0
        /*135c*/ 	.short	0x010a
        /*135e*/ 	.byte	0xff
	.zero		1


	//   ....[39]....
        /*1360*/ 	.word	0x00009b90
        /*1364*/ 	.word	0x00000000
        /*1368*/ 	.word	0x00000000
        /*136c*/ 	.short	0x010a
        /*136e*/ 	.byte	0xff
	.zero		1


	//   ....[40]....
        /*1370*/ 	.word	0x00009bf0
        /*1374*/ 	.word	0x00000000
        /*1378*/ 	.word	0x00000000
        /*137c*/ 	.short	0x010a
        /*137e*/ 	.byte	0xff
	.zero		1


	//   ....[41]....
        /*1380*/ 	.word	0x00009c50
        /*1384*/ 	.word	0x00000000
        /*1388*/ 	.word	0x00000000
        /*138c*/ 	.short	0x010a
        /*138e*/ 	.byte	0xff
	.zero		1


	//   ....[42]....
        /*1390*/ 	.word	0x00009cb0
        /*1394*/ 	.word	0x00000000
        /*1398*/ 	.word	0x00000000
        /*139c*/ 	.short	0x010a
        /*139e*/ 	.byte	0xff
	.zero		1


	//   ....[43]....
        /*13a0*/ 	.word	0x00009d10
        /*13a4*/ 	.word	0x00000000
        /*13a8*/ 	.word	0x00000000
        /*13ac*/ 	.short	0x010a
        /*13ae*/ 	.byte	0xff
	.zero		1


	//   ....[44]....
        /*13b0*/ 	.word	0x00009d70
        /*13b4*/ 	.word	0x00000000
        /*13b8*/ 	.word	0x00000000
        /*13bc*/ 	.short	0x010a
        /*13be*/ 	.byte	0xff
	.zero		1


	//   ....[45]....
        /*13c0*/ 	.word	0x00009dd0
        /*13c4*/ 	.word	0x00000000
        /*13c8*/ 	.word	0x00000000
        /*13cc*/ 	.short	0x010a
        /*13ce*/ 	.byte	0xff
	.zero		1


	//   ....[46]....
        /*13d0*/ 	.word	0x00009e30
        /*13d4*/ 	.word	0x00000000
        /*13d8*/ 	.word	0x00000000
        /*13dc*/ 	.short	0x010a
        /*13de*/ 	.byte	0xff
	.zero		1


	//   ....[47]....
        /*13e0*/ 	.word	0x00009e90
        /*13e4*/ 	.word	0x00000000
        /*13e8*/ 	.word	0x00000000
        /*13ec*/ 	.short	0x010a
        /*13ee*/ 	.byte	0xff
	.zero		1


	//   ....[48]....
        /*13f0*/ 	.word	0x00009ef0
        /*13f4*/ 	.word	0x00000000
        /*13f8*/ 	.word	0x00000000
        /*13fc*/ 	.short	0x010a
        /*13fe*/ 	.byte	0xff
	.zero		1


	//   ....[49]....
        /*1400*/ 	.word	0x00009f50
        /*1404*/ 	.word	0x00000000
        /*1408*/ 	.word	0x00000000
        /*140c*/ 	.short	0x010a
        /*140e*/ 	.byte	0xff
	.zero		1


	//   ....[50]....
        /*1410*/ 	.word	0x00009fb0
        /*1414*/ 	.word	0x00000000
        /*1418*/ 	.word	0x00000000
        /*141c*/ 	.short	0x010a
        /*141e*/ 	.byte	0xff
	.zero		1


	//   ....[51]....
        /*1420*/ 	.word	0x0000a010
        /*1424*/ 	.word	0x00000000
        /*1428*/ 	.word	0x00000000
        /*142c*/ 	.short	0x010a
        /*142e*/ 	.byte	0xff
	.zero		1


	//   ....[52]....
        /*1430*/ 	.word	0x0000a070
        /*1434*/ 	.word	0x00000000
        /*1438*/ 	.word	0x00000000
        /*143c*/ 	.short	0x010a
        /*143e*/ 	.byte	0xff
	.zero		1


	//   ....[53]....
        /*1440*/ 	.word	0x0000a0d0
        /*1444*/ 	.word	0x00000000
        /*1448*/ 	.word	0x00000000
        /*144c*/ 	.short	0x010a
        /*144e*/ 	.byte	0xff
	.zero		1


	//   ....[54]....
        /*1450*/ 	.word	0x0000a130
        /*1454*/ 	.word	0x00000000
        /*1458*/ 	.word	0x00000000
        /*145c*/ 	.short	0x010a
        /*145e*/ 	.byte	0xff
	.zero		1


	//   ....[55]....
        /*1460*/ 	.word	0x0000a190
        /*1464*/ 	.word	0x00000000
        /*1468*/ 	.word	0x00000000
        /*146c*/ 	.short	0x010a
        /*146e*/ 	.byte	0xff
	.zero		1


	//   ....[56]....
        /*1470*/ 	.word	0x0000a1f0
        /*1474*/ 	.word	0x00000000
        /*1478*/ 	.word	0x00000000
        /*147c*/ 	.short	0x010a
        /*147e*/ 	.byte	0xff
	.zero		1


	//   ....[57]....
        /*1480*/ 	.word	0x0000a250
        /*1484*/ 	.word	0x00000000
        /*1488*/ 	.word	0x00000000
        /*148c*/ 	.short	0x010a
        /*148e*/ 	.byte	0xff
	.zero		1


	//   ....[58]....
        /*1490*/ 	.word	0x0000a2b0
        /*1494*/ 	.word	0x00000000
        /*1498*/ 	.word	0x00000000
        /*149c*/ 	.short	0x010a
        /*149e*/ 	.byte	0xff
	.zero		1


	//   ....[59]....
        /*14a0*/ 	.word	0x0000a310
        /*14a4*/ 	.word	0x00000000
        /*14a8*/ 	.word	0x00000000
        /*14ac*/ 	.short	0x010a
        /*14ae*/ 	.byte	0xff
	.zero		1


	//   ....[60]....
        /*14b0*/ 	.word	0x0000a370
        /*14b4*/ 	.word	0x00000000
        /*14b8*/ 	.word	0x00000000
        /*14bc*/ 	.short	0x010a
        /*14be*/ 	.byte	0xff
	.zero		1


	//   ....[61]....
        /*14c0*/ 	.word	0x0000a3d0
        /*14c4*/ 	.word	0x00000000
        /*14c8*/ 	.word	0x00000000
        /*14cc*/ 	.short	0x010a
        /*14ce*/ 	.byte	0xff
	.zero		1


	//   ....[62]....
        /*14d0*/ 	.word	0x0000a430
        /*14d4*/ 	.word	0x00000000
        /*14d8*/ 	.word	0x00000000
        /*14dc*/ 	.short	0x010a
        /*14de*/ 	.byte	0xff
	.zero		1


	//   ....[63]....
        /*14e0*/ 	.word	0x0000a490
        /*14e4*/ 	.word	0x00000000
        /*14e8*/ 	.word	0x00000000
        /*14ec*/ 	.short	0x010a
        /*14ee*/ 	.byte	0xff
	.zero		1


	//   ....[64]....
        /*14f0*/ 	.word	0x0000a4f0
        /*14f4*/ 	.word	0x00000000
        /*14f8*/ 	.word	0x00000000
        /*14fc*/ 	.short	0x010a
        /*14fe*/ 	.byte	0xff
	.zero		1


	//   ....[65]....
        /*1500*/ 	.word	0x0000a550
        /*1504*/ 	.word	0x00000000
        /*1508*/ 	.word	0x00000000
        /*150c*/ 	.short	0x010a
        /*150e*/ 	.byte	0xff
	.zero		1


	//   ....[66]....
        /*1510*/ 	.word	0x0000a5b0
        /*1514*/ 	.word	0x00000000
        /*1518*/ 	.word	0x00000000
        /*151c*/ 	.short	0x010a
        /*151e*/ 	.byte	0xff
	.zero		1


	//   ....[67]....
        /*1520*/ 	.word	0x0000a610
        /*1524*/ 	.word	0x00000000
        /*1528*/ 	.word	0x00000000
        /*152c*/ 	.short	0x010a
        /*152e*/ 	.byte	0xff
	.zero		1


	//   ....[68]....
        /*1530*/ 	.word	0x0000a670
        /*1534*/ 	.word	0x00000000
        /*1538*/ 	.word	0x00000000
        /*153c*/ 	.short	0x010a
        /*153e*/ 	.byte	0xff
	.zero		1


	//   ....[69]....
        /*1540*/ 	.word	0x0000a6d0
        /*1544*/ 	.word	0x00000000
        /*1548*/ 	.word	0x00000000
        /*154c*/ 	.short	0x010a
        /*154e*/ 	.byte	0xff
	.zero		1


	//   ....[70]....
        /*1550*/ 	.word	0x0000a730
        /*1554*/ 	.word	0x00000000
        /*1558*/ 	.word	0x00000000
        /*155c*/ 	.short	0x010a
        /*155e*/ 	.byte	0xff
	.zero		1


	//   ....[71]....
        /*1560*/ 	.word	0x0000a790
        /*1564*/ 	.word	0x00000000
        /*1568*/ 	.word	0x00000000
        /*156c*/ 	.short	0x010a
        /*156e*/ 	.byte	0xff
	.zero		1


	//   ....[72]....
        /*1570*/ 	.word	0x0000a7f0
        /*1574*/ 	.word	0x00000000
        /*1578*/ 	.word	0x00000000
        /*157c*/ 	.short	0x010a
        /*157e*/ 	.byte	0xff
	.zero		1


	//   ....[73]....
        /*1580*/ 	.word	0x0000a850
        /*1584*/ 	.word	0x00000000
        /*1588*/ 	.word	0x00000000
        /*158c*/ 	.short	0x010a
        /*158e*/ 	.byte	0xff
	.zero		1


	//   ....[74]....
        /*1590*/ 	.word	0x0000a8b0
        /*1594*/ 	.word	0x00000000
        /*1598*/ 	.word	0x00000000
        /*159c*/ 	.short	0x010a
        /*159e*/ 	.byte	0xff
	.zero		1


	//   ....[75]....
        /*15a0*/ 	.word	0x0000a910
        /*15a4*/ 	.word	0x00000000
        /*15a8*/ 	.word	0x00000000
        /*15ac*/ 	.short	0x010a
        /*15ae*/ 	.byte	0xff
	.zero		1


	//   ....[76]....
        /*15b0*/ 	.word	0x0000a970
        /*15b4*/ 	.word	0x00000000
        /*15b8*/ 	.word	0x00000000
        /*15bc*/ 	.short	0x010a
        /*15be*/ 	.byte	0xff
	.zero		1


	//   ....[77]....
        /*15c0*/ 	.word	0x0000a9d0
        /*15c4*/ 	.word	0x00000000
        /*15c8*/ 	.word	0x00000000
        /*15cc*/ 	.short	0x010a
        /*15ce*/ 	.byte	0xff
	.zero		1


	//   ....[78]....
        /*15d0*/ 	.word	0x0000aa30
        /*15d4*/ 	.word	0x00000000
        /*15d8*/ 	.word	0x00000000
        /*15dc*/ 	.short	0x010a
        /*15de*/ 	.byte	0xff
	.zero		1


	//   ....[79]....
        /*15e0*/ 	.word	0x0000aa90
        /*15e4*/ 	.word	0x00000000
        /*15e8*/ 	.word	0x00000000
        /*15ec*/ 	.short	0x010a
        /*15ee*/ 	.byte	0xff
	.zero		1


	//   ....[80]....
        /*15f0*/ 	.word	0x0000aaf0
        /*15f4*/ 	.word	0x00000000
        /*15f8*/ 	.word	0x00000000
        /*15fc*/ 	.short	0x010a
        /*15fe*/ 	.byte	0xff
	.zero		1


	//   ....[81]....
        /*1600*/ 	.word	0x0000ab50
        /*1604*/ 	.word	0x00000000
        /*1608*/ 	.word	0x00000000
        /*160c*/ 	.short	0x010a
        /*160e*/ 	.byte	0xff
	.zero		1


	//   ....[82]....
        /*1610*/ 	.word	0x0000abb0
        /*1614*/ 	.word	0x00000000
        /*1618*/ 	.word	0x00000000
        /*161c*/ 	.short	0x010a
        /*161e*/ 	.byte	0xff
	.zero		1


	//   ....[83]....
        /*1620*/ 	.word	0x0000ac10
        /*1624*/ 	.word	0x00000000
        /*1628*/ 	.word	0x00000000
        /*162c*/ 	.short	0x010a
        /*162e*/ 	.byte	0xff
	.zero		1


	//   ....[84]....
        /*1630*/ 	.word	0x0000ac70
        /*1634*/ 	.word	0x00000000
        /*1638*/ 	.word	0x00000000
        /*163c*/ 	.short	0x010a
        /*163e*/ 	.byte	0xff
	.zero		1


	//   ....[85]....
        /*1640*/ 	.word	0x0000acd0
        /*1644*/ 	.word	0x00000000
        /*1648*/ 	.word	0x00000000
        /*164c*/ 	.short	0x010a
        /*164e*/ 	.byte	0xff
	.zero		1


	//   ....[86]....
        /*1650*/ 	.word	0x0000ad30
        /*1654*/ 	.word	0x00000000
        /*1658*/ 	.word	0x00000000
        /*165c*/ 	.short	0x010a
        /*165e*/ 	.byte	0xff
	.zero		1


	//   ....[87]....
        /*1660*/ 	.word	0x0000ad90
        /*1664*/ 	.word	0x00000000
        /*1668*/ 	.word	0x00000000
        /*166c*/ 	.short	0x010a
        /*166e*/ 	.byte	0xff
	.zero		1


	//   ....[88]....
        /*1670*/ 	.word	0x0000adf0
        /*1674*/ 	.word	0x00000000
        /*1678*/ 	.word	0x00000000
        /*167c*/ 	.short	0x010a
        /*167e*/ 	.byte	0xff
	.zero		1


	//   ....[89]....
        /*1680*/ 	.word	0x0000ae50
        /*1684*/ 	.word	0x00000000
        /*1688*/ 	.word	0x00000000
        /*168c*/ 	.short	0x010a
        /*168e*/ 	.byte	0xff
	.zero		1


	//   ....[90]....
        /*1690*/ 	.word	0x0000aeb0
        /*1694*/ 	.word	0x00000000
        /*1698*/ 	.word	0x00000000
        /*169c*/ 	.short	0x010a
        /*169e*/ 	.byte	0xff
	.zero		1


	//   ....[91]....
        /*16a0*/ 	.word	0x0000af10
        /*16a4*/ 	.word	0x00000000
        /*16a8*/ 	.word	0x00000000
        /*16ac*/ 	.short	0x010a
        /*16ae*/ 	.byte	0xff
	.zero		1


	//   ....[92]....
        /*16b0*/ 	.word	0x0000af70
        /*16b4*/ 	.word	0x00000000
        /*16b8*/ 	.word	0x00000000
        /*16bc*/ 	.short	0x010a
        /*16be*/ 	.byte	0xff
	.zero		1


	//   ....[93]....
        /*16c0*/ 	.word	0x0000afd0
        /*16c4*/ 	.word	0x00000000
        /*16c8*/ 	.word	0x00000000
        /*16cc*/ 	.short	0x010a
        /*16ce*/ 	.byte	0xff
	.zero		1


	//   ....[94]....
        /*16d0*/ 	.word	0x0000b030
        /*16d4*/ 	.word	0x00000000
        /*16d8*/ 	.word	0x00000000
        /*16dc*/ 	.short	0x010a
        /*16de*/ 	.byte	0xff
	.zero		1


	//   ....[95]....
        /*16e0*/ 	.word	0x0000b090
        /*16e4*/ 	.word	0x00000000
        /*16e8*/ 	.word	0x00000000
        /*16ec*/ 	.short	0x010a
        /*16ee*/ 	.byte	0xff
	.zero		1


	//   ....[96]....
        /*16f0*/ 	.word	0x0000b0f0
        /*16f4*/ 	.word	0x00000000
        /*16f8*/ 	.word	0x00000000
        /*16fc*/ 	.short	0x010a
        /*16fe*/ 	.byte	0xff
	.zero		1


	//   ....[97]....
        /*1700*/ 	.word	0x0000b150
        /*1704*/ 	.word	0x00000000
        /*1708*/ 	.word	0x00000000
        /*170c*/ 	.short	0x010a
        /*170e*/ 	.byte	0xff
	.zero		1


	//   ....[98]....
        /*1710*/ 	.word	0x0000b1b0
        /*1714*/ 	.word	0x00000000
        /*1718*/ 	.word	0x00000000
        /*171c*/ 	.short	0x010a
        /*171e*/ 	.byte	0xff
	.zero		1


	//   ....[99]....
        /*1720*/ 	.word	0x0000b210
        /*1724*/ 	.word	0x00000000
        /*1728*/ 	.word	0x00000000
        /*172c*/ 	.short	0x010a
        /*172e*/ 	.byte	0xff
	.zero		1


	//   ....[100]....
        /*1730*/ 	.word	0x0000b270
        /*1734*/ 	.word	0x00000000
        /*1738*/ 	.word	0x00000000
        /*173c*/ 	.short	0x010a
        /*173e*/ 	.byte	0xff
	.zero		1


	//   ....[101]....
        /*1740*/ 	.word	0x0000b2d0
        /*1744*/ 	.word	0x00000000
        /*1748*/ 	.word	0x00000000
        /*174c*/ 	.short	0x010a
        /*174e*/ 	.byte	0xff
	.zero		1


	//   ....[102]....
        /*1750*/ 	.word	0x0000b330
        /*1754*/ 	.word	0x00000000
        /*1758*/ 	.word	0x00000000
        /*175c*/ 	.short	0x010a
        /*175e*/ 	.byte	0xff
	.zero		1


	//   ....[103]....
        /*1760*/ 	.word	0x0000b390
        /*1764*/ 	.word	0x00000000
        /*1768*/ 	.word	0x00000000
        /*176c*/ 	.short	0x010a
        /*176e*/ 	.byte	0xff
	.zero		1


	//   ....[104]....
        /*1770*/ 	.word	0x0000b3f0
        /*1774*/ 	.word	0x00000000
        /*1778*/ 	.word	0x00000000
        /*177c*/ 	.short	0x010a
        /*177e*/ 	.byte	0xff
	.zero		1


	//   ....[105]....
        /*1780*/ 	.word	0x0000b450
        /*1784*/ 	.word	0x00000000
        /*1788*/ 	.word	0x00000000
        /*178c*/ 	.short	0x010a
        /*178e*/ 	.byte	0xff
	.zero		1


	//   ....[106]....
        /*1790*/ 	.word	0x0000b4b0
        /*1794*/ 	.word	0x00000000
        /*1798*/ 	.word	0x00000000
        /*179c*/ 	.short	0x010a
        /*179e*/ 	.byte	0xff
	.zero		1


	//   ....[107]....
        /*17a0*/ 	.word	0x0000b510
        /*17a4*/ 	.word	0x00000000
        /*17a8*/ 	.word	0x00000000
        /*17ac*/ 	.short	0x010a
        /*17ae*/ 	.byte	0xff
	.zero		1


	//   ....[108]....
        /*17b0*/ 	.word	0x0000b570
        /*17b4*/ 	.word	0x00000000
        /*17b8*/ 	.word	0x00000000
        /*17bc*/ 	.short	0x010a
        /*17be*/ 	.byte	0xff
	.zero		1


	//   ....[109]....
        /*17c0*/ 	.word	0x0000b5d0
        /*17c4*/ 	.word	0x00000000
        /*17c8*/ 	.word	0x00000000
        /*17cc*/ 	.short	0x010a
        /*17ce*/ 	.byte	0xff
	.zero		1


	//   ....[110]....
        /*17d0*/ 	.word	0x0000b620
        /*17d4*/ 	.word	0x00000002
        /*17d8*/ 	.word	0x00000500
        /*17dc*/ 	.short	0x010a
        /*17de*/ 	.byte	0xff
	.zero		1


	//   ....[111]....
        /*17e0*/ 	.word	0x0000b680
        /*17e4*/ 	.word	0x00000002
        /*17e8*/ 	.word	0x000004b0
        /*17ec*/ 	.short	0x010a
        /*17ee*/ 	.byte	0xff
	.zero		1


	//   ....[112]....
        /*17f0*/ 	.word	0x0000b6d0
        /*17f4*/ 	.word	0x00000002
        /*17f8*/ 	.word	0x000004a0
        /*17fc*/ 	.short	0x010a
        /*17fe*/ 	.byte	0xff
	.zero		1


	//   ....[113]....
        /*1800*/ 	.word	0x0000b730
        /*1804*/ 	.word	0x00000000
        /*1808*/ 	.word	0x000004b0
        /*180c*/ 	.short	0x010a
        /*180e*/ 	.byte	0xff
	.zero		1


	//   ....[114]....
        /*1810*/ 	.word	0x0000b790
        /*1814*/ 	.word	0x00000005
        /*1818*/ 	.word	0x00000008
        /*181c*/ 	.short	0x010a
        /*181e*/ 	.byte	0xff
	.zero		1


	//   ....[115]....
        /*1820*/ 	.word	0x0000b880
        /*1824*/ 	.word	0x00000000
        /*1828*/ 	.word	0x00000008
        /*182c*/ 	.short	0x010a
        /*182e*/ 	.byte	0xff
	.zero		1


	//   ....[116]....
        /*1830*/ 	.word	0x0000b8d0
        /*1834*/ 	.word	0x00000000
        /*1838*/ 	.word	0x000004a0
        /*183c*/ 	.short	0x010a
        /*183e*/ 	.byte	0xff
	.zero		1


	//   ....[117]....
        /*1840*/ 	.word	0x0000b930
        /*1844*/ 	.word	0x00000000
        /*1848*/ 	.word	0x000004e0
        /*184c*/ 	.short	0x010a
        /*184e*/ 	.byte	0xff
	.zero		1


	//   ....[118]....
        /*1850*/ 	.word	0x0000b990
        /*1854*/ 	.word	0x00000000
        /*1858*/ 	.word	0x00000000
        /*185c*/ 	.short	0x010a
        /*185e*/ 	.byte	0xff
	.zero		1


	//   ....[119]....
        /*1860*/ 	.word	0x0000b9f0
        /*1864*/ 	.word	0x00000000
        /*1868*/ 	.word	0x00000000
        /*186c*/ 	.short	0x010a
        /*186e*/ 	.byte	0xff
	.zero		1


	//   ....[120]....
        /*1870*/ 	.word	0x0000ba50
        /*1874*/ 	.word	0x00000000
        /*1878*/ 	.word	0x00000000
        /*187c*/ 	.short	0x010a
        /*187e*/ 	.byte	0xff
	.zero		1


	//   ....[121]....
        /*1880*/ 	.word	0x0000bab0
        /*1884*/ 	.word	0x00000000
        /*1888*/ 	.word	0x00000000
        /*188c*/ 	.short	0x010a
        /*188e*/ 	.byte	0xff
	.zero		1


	//   ....[122]....
        /*1890*/ 	.word	0x0000bb10
        /*1894*/ 	.word	0x00000000
        /*1898*/ 	.word	0x00000520
        /*189c*/ 	.short	0x010a
        /*189e*/ 	.byte	0xff
	.zero		1


	//   ....[123]....
        /*18a0*/ 	.word	0x0000bb60
        /*18a4*/ 	.word	0x00000007
        /*18a8*/ 	.word	0x000004a0
        /*18ac*/ 	.short	0x010a
        /*18ae*/ 	.byte	0xff
	.zero		1


	//   ....[124]....
        /*18b0*/ 	.word	0x0000bbc0
        /*18b4*/ 	.word	0x00000000
        /*18b8*/ 	.word	0x00000498
        /*18bc*/ 	.short	0x010a
        /*18be*/ 	.byte	0xff
	.zero		1


	//   ....[125]....
        /*18c0*/ 	.word	0x0000bc20
        /*18c4*/ 	.word	0x00000000
        /*18c8*/ 	.word	0x00000488
        /*18cc*/ 	.short	0x010a
        /*18ce*/ 	.byte	0xff
	.zero		1


	//   ....[126]....
        /*18d0*/ 	.word	0x0000bc70
        /*18d4*/ 	.word	0x00000003
        /*18d8*/ 	.word	0x000004a0
        /*18dc*/ 	.short	0x010a
        /*18de*/ 	.byte	0xff
	.zero		1


	//   ....[127]....
        /*18e0*/ 	.word	0x0000bcd0
        /*18e4*/ 	.word	0x00000000
        /*18e8*/ 	.word	0x00000480
        /*18ec*/ 	.short	0x010a
        /*18ee*/ 	.byte	0xff
	.zero		1


	//   ....[128]....
        /*18f0*/ 	.word	0x0000bd20
        /*18f4*/ 	.word	0x00000052
        /*18f8*/ 	.word	0x000004c0
        /*18fc*/ 	.short	0x010a
        /*18fe*/ 	.byte	0xff
	.zero		1


	//----- nvinfo : EIATTR_NUM_MBARRIERS
	.align		4
.L_47:
        /*1900*/ 	.byte	0x03, 0x38
        /*1902*/ 	.short	0x00a5


	//----- nvinfo : EIATTR_EXIT_INSTR_OFFSETS
	.align		4
        /*1904*/ 	.byte	0x04, 0x1c
        /*1906*/ 	.short	(.L_49 - .L_48)


	//   ....[0]....
.L_48:
        /*1908*/ 	.word	0x000059c0


	//   ....[1]....
        /*190c*/ 	.word	0x00005eb0


	//   ....[2]....
        /*1910*/ 	.word	0x00005f10


	//   ....[3]....
        /*1914*/ 	.word	0x00007140


	//   ....[4]....
        /*1918*/ 	.word	0x00007cf0


	//   ....[5]....
        /*191c*/ 	.word	0x00007d30


	//   ....[6]....
        /*1920*/ 	.word	0x00009a10


	//----- nvinfo : EIATTR_MAX_THREADS
	.align		4
.L_49:
        /*1924*/ 	.byte	0x04, 0x05
        /*1926*/ 	.short	(.L_51 - .L_50)
.L_50:
        /*1928*/ 	.word	0x00000100
        /*192c*/ 	.word	0x00000001
        /*1930*/ 	.word	0x00000001


	//----- nvinfo : EIATTR_CRS_STACK_SIZE
	.align		4
.L_51:
        /*1934*/ 	.byte	0x04, 0x1e
        /*1936*/ 	.short	(.L_53 - .L_52)
.L_52:
        /*1938*/ 	.word	0x00000000


	//----- nvinfo : EIATTR_CBANK_PARAM_SIZE
	.align		4
.L_53:
        /*193c*/ 	.byte	0x03, 0x19
        /*193e*/ 	.short	0x0800


	//----- nvinfo : EIATTR_PARAM_CBANK
	.align		4
        /*1940*/ 	.byte	0x04, 0x0a
        /*1942*/ 	.short	(.L_55 - .L_54)
	.align		4
.L_54:
        /*1944*/ 	.word	index@(.nv.constant0._ZN7cutlass13device_kernelINS_4gemm6kernel13GemmUniversalIN4cute5tupleIJiiiiEEENS1_10collective13CollectiveMmaINS1_35MainloopSm100TmaUmmaWarpSpecializedILi72ELi2ELi4ENS5_IJNS4_1CILi4EEENSA_ILi2EEENSA_ILi1EEEEEEEENS5_IJNSA_ILi128EEENSA_ILi64EEENSA_ILi32EEEEEENS_12float_e4m3_tENS5_IJlSD_lEEESK_SL_NS4_8TiledMMAINS4_8MMA_AtomIJNS4_10MMA_TraitsINS4_25SM100_MMA_F8F6F4_2x1SM_SSEJSK_SK_fSG_SH_NS4_17integral_constantINS4_4UMMA5MajorELSS_0EEEST_NSQ_INSR_7ScaleInELSU_0EEESV_EEEEEENS4_6LayoutINS5_IJSD_SD_SD_EEENS5_IJNSA_ILi0EEES10_S10_EEEEENS5_IJNS4_10UnderscoreES13_S13_EEEEENS4_28SM100_TMA_2SM_LOAD_MULTICASTENS4_14ComposedLayoutINS4_7SwizzleILi1ELi4ELi3EEENS4_18smem_ptr_flag_bitsILi8EEENSY_INS5_IJNSA_ILi8EEESI_EEENS5_IJSI_SD_EEEEEEEvNS4_8identityES16_S1G_vS1H_EENS_8epilogue10collective18CollectiveEpilogueINS1J_23Sm100TmaWarpSpecializedILi1ELi1ELi32ELb0ELb0EEEJNS5_IJSH_SH_SI_EEENS5_IJNSY_ISH_SD_EES1P_EEESK_SL_SK_SL_NS1J_6fusion15FusionCallbacksIS1N_NS1R_17LinearCombinationISK_fSK_fLNS_15FloatRoundStyleE2EEES1O_S1Q_JEEENS4_5SM1004TMEM4LOAD26SM100_TMEM_LOAD_32dp32b32xENS4_13SM90_TMA_LOADENS17_INS18_ILi2ELi4ELi3EEES1B_NSY_INS5_IJS1C_SH_EEENS5_IJSH_SD_EEEEEEENS4_39AutoVectorizingCopyWithAssumedAlignmentILi128EEENS4_14SM90_TMA_STOREES26_S28_S28_EEEvvEEEEvNT_6ParamsE)
        /*1948*/ 	.short	0x0380
        /*194a*/ 	.short	0x0800


	//----- nvinfo : EIATTR_SW_WAR
	.align		4
.L_55:
        /*194c*/ 	.byte	0x04, 0x36
        /*194e*/ 	.short	(.L_57 - .L_56)
.L_56:
        /*1950*/ 	.word	0x00000008
.L_57:


//--------------------- .nv.callgraph             --------------------------
	.section	.nv.callgraph,"",@"SHT_CUDA_CALLGRAPH"
	.align	4
	.sectionentsize	8
	.align		4
        /*0000*/ 	.word	0x00000000
	.align		4
        /*0004*/ 	.word	0xffffffff
	.align		4
        /*0008*/ 	.word	index@(_ZN7cutlass13device_kernelINS_4gemm6kernel13GemmUniversalIN4cute5tupleIJiiiiEEENS1_10collective13CollectiveMmaINS1_35MainloopSm100TmaUmmaWarpSpecializedILi72ELi2ELi4ENS5_IJNS4_1CILi4EEENSA_ILi2EEENSA_ILi1EEEEEEEENS5_IJNSA_ILi128EEENSA_ILi64EEENSA_ILi32EEEEEENS_12float_e4m3_tENS5_IJlSD_lEEESK_SL_NS4_8TiledMMAINS4_8MMA_AtomIJNS4_10MMA_TraitsINS4_25SM100_MMA_F8F6F4_2x1SM_SSEJSK_SK_fSG_SH_NS4_17integral_constantINS4_4UMMA5MajorELSS_0EEEST_NSQ_INSR_7ScaleInELSU_0EEESV_EEEEEENS4_6LayoutINS5_IJSD_SD_SD_EEENS5_IJNSA_ILi0EEES10_S10_EEEEENS5_IJNS4_10UnderscoreES13_S13_EEEEENS4_28SM100_TMA_2SM_LOAD_MULTICASTENS4_14ComposedLayoutINS4_7SwizzleILi1ELi4ELi3EEENS4_18smem_ptr_flag_bitsILi8EEENSY_INS5_IJNSA_ILi8EEESI_EEENS5_IJSI_SD_EEEEEEEvNS4_8identityES16_S1G_vS1H_EENS_8epilogue10collective18CollectiveEpilogueINS1J_23Sm100TmaWarpSpecializedILi1ELi1ELi32ELb0ELb0EEEJNS5_IJSH_SH_SI_EEENS5_IJNSY_ISH_SD_EES1P_EEESK_SL_SK_SL_NS1J_6fusion15FusionCallbacksIS1N_NS1R_17LinearCombinationISK_fSK_fLNS_15FloatRoundStyleE2EEES1O_S1Q_JEEENS4_5SM1004TMEM4LOAD26SM100_TMEM_LOAD_32dp32b32xENS4_13SM90_TMA_LOADENS17_INS18_ILi2ELi4ELi3EEES1B_NSY_INS5_IJS1C_SH_EEENS5_IJSH_SD_EEEEEEENS4_39AutoVectorizingCopyWithAssumedAlignmentILi128EEENS4_14SM90_TMA_STOREES26_S28_S28_EEEvvEEEEvNT_6ParamsE)
	.align		4
        /*000c*/ 	.word	index@(__assertfail)
	.align		4
        /*0010*/ 	.word	0x00000000
	.align		4
        /*0014*/ 	.word	0xfffffffe
	.align		4
        /*0018*/ 	.word	0x00000000
	.align		4
        /*001c*/ 	.word	0xfffffffd
	.align		4
        /*0020*/ 	.word	0x00000000
	.align		4
        /*0024*/ 	.word	0xfffffffc


//--------------------- .nv.constant4             --------------------------
	.section	.nv.constant4,"a",@progbits
	.align	8
	.align		8
.nv.constant4:
        /*0000*/ 	.dword	__assertfail
	.align		8
        /*0008*/ 	.dword	__unnamed_1
	.align		8
        /*0010*/ 	.dword	__unnamed_2
	.align		8
        /*0018*/ 	.dword	_ZN40_INTERNAL_830ed537_4_k_cu_84249767_326854cuda3std3__45__cpo5beginE
	.align		8
        /*0020*/ 	.dword	_ZN40_INTERNAL_830ed537_4_k_cu_84249767_326854cuda3std3__45__cpo3endE
	.align		8
        /*0028*/ 	.dword	_ZN40_INTERNAL_830ed537_4_k_cu_84249767_326854cuda3std3__45__cpo6cbeginE
	.align		8
        /*0030*/ 	.dword	_ZN40_INTERNAL_830ed537_4_k_cu_84249767_326854cuda3std3__45__cpo4cendE
	.align		8
        /*0038*/ 	.dword	_ZN40_INTERNAL_830ed537_4_k_cu_84249767_326854cuda3std3__442_GLOBAL__N__830ed537_4_k_cu_84249767_326856ignoreE
	.align		8
        /*0040*/ 	.dword	_ZN40_INTERNAL_830ed537_4_k_cu_84249767_326854cuda3std3__419piecewise_constructE
	.align		8
        /*0048*/ 	.dword	_ZN40_INTERNAL_830ed537_4_k_cu_84249767_326854cuda3std3__48in_placeE
	.align		8
        /*0050*/ 	.dword	_ZN40_INTERNAL_830ed537_4_k_cu_84249767_326854cuda3std6ranges3__45__cpo4swapE
	.align		8
        /*0058*/ 	.dword	_ZN40_INTERNAL_830ed537_4_k_cu_84249767_326854cuda3std6ranges3__45__cpo9iter_moveE
	.align		8
        /*0060*/ 	.dword	_ZN40_INTERNAL_830ed537_4_k_cu_84249767_326854cute7productE
	.align		8
        /*0068*/ 	.dword	_ZN40_INTERNAL_830ed537_4_k_cu_84249767_326854cute1_E
	.align		8
        /*0070*/ 	.dword	$str$25
	.align		8
        /*0078*/ 	.dword	$str$26
	.align		8
        /*0080*/ 	.dword	$str$27
	.align		8
        /*0088*/ 	.dword	$str$28


//--------------------- .text._ZN7cutlass13device_kernelINS_4gemm6kernel13GemmUniversalIN4cute5tupleIJiiiiEEENS1_10collective13CollectiveMmaINS1_35MainloopSm100TmaUmmaWarpSpecializedILi72ELi2ELi4ENS5_IJNS4_1CILi4EEENSA_ILi2EEENSA_ILi1EEEEEEEENS5_IJNSA_ILi128EEENSA_ILi64EEENSA_ILi32EEEEEENS_12float_e4m3_tENS5_IJlSD_lEEESK_SL_NS4_8TiledMMAINS4_8MMA_AtomIJNS4_10MMA_TraitsINS4_25SM100_MMA_F8F6F4_2x1SM_SSEJSK_SK_fSG_SH_NS4_17integral_constantINS4_4UMMA5MajorELSS_0EEEST_NSQ_INSR_7ScaleInELSU_0EEESV_EEEEEENS4_6LayoutINS5_IJSD_SD_SD_EEENS5_IJNSA_ILi0EEES10_S10_EEEEENS5_IJNS4_10UnderscoreES13_S13_EEEEENS4_28SM100_TMA_2SM_LOAD_MULTICASTENS4_14ComposedLayoutINS4_7SwizzleILi1ELi4ELi3EEENS4_18smem_ptr_flag_bitsILi8EEENSY_INS5_IJNSA_ILi8EEESI_EEENS5_IJSI_SD_EEEEEEEvNS4_8identityES16_S1G_vS1H_EENS_8epilogue10collective18CollectiveEpilogueINS1J_23Sm100TmaWarpSpecializedILi1ELi1ELi32ELb0ELb0EEEJNS5_IJSH_SH_SI_EEENS5_IJNSY_ISH_SD_EES1P_EEESK_SL_SK_SL_NS1J_6fusion15FusionCallbacksIS1N_NS1R_17LinearCombinationISK_fSK_fLNS_15FloatRoundStyleE2EEES1O_S1Q_JEEENS4_5SM1004TMEM4LOAD26SM100_TMEM_LOAD_32dp32b32xENS4_13SM90_TMA_LOADENS17_INS18_ILi2ELi4ELi3EEES1B_NSY_INS5_IJS1C_SH_EEENS5_IJSH_SD_EEEEEEENS4_39AutoVectorizingCopyWithAssumedAlignmentILi128EEENS4_14SM90_TMA_STOREES26_S28_S28_EEEvvEEEEvNT_6ParamsE --------------------------
	.section	.text._ZN7cutlass13device_kernelINS_4gemm6kernel13GemmUniversalIN4cute5tupleIJiiiiEEENS1_10collective13CollectiveMmaINS1_35MainloopSm100TmaUmmaWarpSpecializedILi72ELi2ELi4ENS5_IJNS4_1CILi4EEENSA_ILi2EEENSA_ILi1EEEEEEEENS5_IJNSA_ILi128EEENSA_ILi64EEENSA_ILi32EEEEEENS_12float_e4m3_tENS5_IJlSD_lEEESK_SL_NS4_8TiledMMAINS4_8MMA_AtomIJNS4_10MMA_TraitsINS4_25SM100_MMA_F8F6F4_2x1SM_SSEJSK_SK_fSG_SH_NS4_17integral_constantINS4_4UMMA5MajorELSS_0EEEST_NSQ_INSR_7ScaleInELSU_0EEESV_EEEEEENS4_6LayoutINS5_IJSD_SD_SD_EEENS5_IJNSA_ILi0EEES10_S10_EEEEENS5_IJNS4_10UnderscoreES13_S13_EEEEENS4_28SM100_TMA_2SM_LOAD_MULTICASTENS4_14ComposedLayoutINS4_7SwizzleILi1ELi4ELi3EEENS4_18smem_ptr_flag_bitsILi8EEENSY_INS5_IJNSA_ILi8EEESI_EEENS5_IJSI_SD_EEEEEEEvNS4_8identityES16_S1G_vS1H_EENS_8epilogue10collective18CollectiveEpilogueINS1J_23Sm100TmaWarpSpecializedILi1ELi1ELi32ELb0ELb0EEEJNS5_IJSH_SH_SI_EEENS5_IJNSY_ISH_SD_EES1P_EEESK_SL_SK_SL_NS1J_6fusion15FusionCallbacksIS1N_NS1R_17LinearCombinationISK_fSK_fLNS_15FloatRoundStyleE2EEES1O_S1Q_JEEENS4_5SM1004TMEM4LOAD26SM100_TMEM_LOAD_32dp32b32xENS4_13SM90_TMA_LOADENS17_INS18_ILi2ELi4ELi3EEES1B_NSY_INS5_IJS1C_SH_EEENS5_IJSH_SD_EEEEEEENS4_39AutoVectorizingCopyWithAssumedAlignmentILi128EEENS4_14SM90_TMA_STOREES26_S28_S28_EEEvvEEEEvNT_6ParamsE,"ax",@progbits
	.align	128
.text._ZN7cutlass13device_kernelINS_4gemm6kernel13GemmUniversalIN4cute5tupleIJiiiiEEENS1_10collective13CollectiveMmaINS1_35MainloopSm100TmaUmmaWarpSpecializedILi72ELi2ELi4ENS5_IJNS4_1CILi4EEENSA_ILi2EEENSA_ILi1EEEEEEEENS5_IJNSA_ILi128EEENSA_ILi64EEENSA_ILi32EEEEEENS_12float_e4m3_tENS5_IJlSD_lEEESK_SL_NS4_8TiledMMAINS4_8MMA_AtomIJNS4_10MMA_TraitsINS4_25SM100_MMA_F8F6F4_2x1SM_SSEJSK_SK_fSG_SH_NS4_17integral_constantINS4_4UMMA5MajorELSS_0EEEST_NSQ_INSR_7ScaleInELSU_0EEESV_EEEEEENS4_6LayoutINS5_IJSD_SD_SD_EEENS5_IJNSA_ILi0EEES10_S10_EEEEENS5_IJNS4_10UnderscoreES13_S13_EEEEENS4_28SM100_TMA_2SM_LOAD_MULTICASTENS4_14ComposedLayoutINS4_7SwizzleILi1ELi4ELi3EEENS4_18smem_ptr_flag_bitsILi8EEENSY_INS5_IJNSA_ILi8EEESI_EEENS5_IJSI_SD_EEEEEEEvNS4_8identityES16_S1G_vS1H_EENS_8epilogue10collective18CollectiveEpilogueINS1J_23Sm100TmaWarpSpecializedILi1ELi1ELi32ELb0ELb0EEEJNS5_IJSH_SH_SI_EEENS5_IJNSY_ISH_SD_EES1P_EEESK_SL_SK_SL_NS1J_6fusion15FusionCallbacksIS1N_NS1R_17LinearCombinationISK_fSK_fLNS_15FloatRoundStyleE2EEES1O_S1Q_JEEENS4_5SM1004TMEM4LOAD26SM100_TMEM_LOAD_32dp32b32xENS4_13SM90_TMA_LOADENS17_INS18_ILi2ELi4ELi3EEES1B_NSY_INS5_IJS1C_SH_EEENS5_IJSH_SD_EEEEEEENS4_39AutoVectorizingCopyWithAssumedAlignmentILi128EEENS4_14SM90_TMA_STOREES26_S28_S28_EEEvvEEEEvNT_6ParamsE:
        .type           _ZN7cutlass13device_kernelINS_4gemm6kernel13GemmUniversalIN4cute5tupleIJiiiiEEENS1_10collective13CollectiveMmaINS1_35MainloopSm100TmaUmmaWarpSpecializedILi72ELi2ELi4ENS5_IJNS4_1CILi4EEENSA_ILi2EEENSA_ILi1EEEEEEEENS5_IJNSA_ILi128EEENSA_ILi64EEENSA_ILi32EEEEEENS_12float_e4m3_tENS5_IJlSD_lEEESK_SL_NS4_8TiledMMAINS4_8MMA_AtomIJNS4_10MMA_TraitsINS4_25SM100_MMA_F8F6F4_2x1SM_SSEJSK_SK_fSG_SH_NS4_17integral_constantINS4_4UMMA5MajorELSS_0EEEST_NSQ_INSR_7ScaleInELSU_0EEESV_EEEEEENS4_6LayoutINS5_IJSD_SD_SD_EEENS5_IJNSA_ILi0EEES10_S10_EEEEENS5_IJNS4_10UnderscoreES13_S13_EEEEENS4_28SM100_TMA_2SM_LOAD_MULTICASTENS4_14ComposedLayoutINS4_7SwizzleILi1ELi4ELi3EEENS4_18smem_ptr_flag_bitsILi8EEENSY_INS5_IJNSA_ILi8EEESI_EEENS5_IJSI_SD_EEEEEEEvNS4_8identityES16_S1G_vS1H_EENS_8epilogue10collective18CollectiveEpilogueINS1J_23Sm100TmaWarpSpecializedILi1ELi1ELi32ELb0ELb0EEEJNS5_IJSH_SH_SI_EEENS5_IJNSY_ISH_SD_EES1P_EEESK_SL_SK_SL_NS1J_6fusion15FusionCallbacksIS1N_NS1R_17LinearCombinationISK_fSK_fLNS_15FloatRoundStyleE2EEES1O_S1Q_JEEENS4_5SM1004TMEM4LOAD26SM100_TMEM_LOAD_32dp32b32xENS4_13SM90_TMA_LOADENS17_INS18_ILi2ELi4ELi3EEES1B_NSY_INS5_IJS1C_SH_EEENS5_IJSH_SD_EEEEEEENS4_39AutoVectorizingCopyWithAssumedAlignmentILi128EEENS4_14SM90_TMA_STOREES26_S28_S28_EEEvvEEEEvNT_6ParamsE,@function
        .size           _ZN7cutlass13device_kernelINS_4gemm6kernel13GemmUniversalIN4cute5tupleIJiiiiEEENS1_10collective13CollectiveMmaINS1_35MainloopSm100TmaUmmaWarpSpecializedILi72ELi2ELi4ENS5_IJNS4_1CILi4EEENSA_ILi2EEENSA_ILi1EEEEEEEENS5_IJNSA_ILi128EEENSA_ILi64EEENSA_ILi32EEEEEENS_12float_e4m3_tENS5_IJlSD_lEEESK_SL_NS4_8TiledMMAINS4_8MMA_AtomIJNS4_10MMA_TraitsINS4_25SM100_MMA_F8F6F4_2x1SM_SSEJSK_SK_fSG_SH_NS4_17integral_constantINS4_4UMMA5MajorELSS_0EEEST_NSQ_INSR_7ScaleInELSU_0EEESV_EEEEEENS4_6LayoutINS5_IJSD_SD_SD_EEENS5_IJNSA_ILi0EEES10_S10_EEEEENS5_IJNS4_10UnderscoreES13_S13_EEEEENS4_28SM100_TMA_2SM_LOAD_MULTICASTENS4_14ComposedLayoutINS4_7SwizzleILi1ELi4ELi3EEENS4_18smem_ptr_flag_bitsILi8EEENSY_INS5_IJNSA_ILi8EEESI_EEENS5_IJSI_SD_EEEEEEEvNS4_8identityES16_S1G_vS1H_EENS_8epilogue10collective18CollectiveEpilogueINS1J_23Sm100TmaWarpSpecializedILi1ELi1ELi32ELb0ELb0EEEJNS5_IJSH_SH_SI_EEENS5_IJNSY_ISH_SD_EES1P_EEESK_SL_SK_SL_NS1J_6fusion15FusionCallbacksIS1N_NS1R_17LinearCombinationISK_fSK_fLNS_15FloatRoundStyleE2EEES1O_S1Q_JEEENS4_5SM1004TMEM4LOAD26SM100_TMEM_LOAD_32dp32b32xENS4_13SM90_TMA_LOADENS17_INS18_ILi2ELi4ELi3EEES1B_NSY_INS5_IJS1C_SH_EEENS5_IJSH_SD_EEEEEEENS4_39AutoVectorizingCopyWithAssumedAlignmentILi128EEENS4_14SM90_TMA_STOREES26_S28_S28_EEEvvEEEEvNT_6ParamsE,(.L_x_354 - _ZN7cutlass13device_kernelINS_4gemm6kernel13GemmUniversalIN4cute5tupleIJiiiiEEENS1_10collective13CollectiveMmaINS1_35MainloopSm100TmaUmmaWarpSpecializedILi72ELi2ELi4ENS5_IJNS4_1CILi4EEENSA_ILi2EEENSA_ILi1EEEEEEEENS5_IJNSA_ILi128EEENSA_ILi64EEENSA_ILi32EEEEEENS_12float_e4m3_tENS5_IJlSD_lEEESK_SL_NS4_8TiledMMAINS4_8MMA_AtomIJNS4_10MMA_TraitsINS4_25SM100_MMA_F8F6F4_2x1SM_SSEJSK_SK_fSG_SH_NS4_17integral_constantINS4_4UMMA5MajorELSS_0EEEST_NSQ_INSR_7ScaleInELSU_0EEESV_EEEEEENS4_6LayoutINS5_IJSD_SD_SD_EEENS5_IJNSA_ILi0EEES10_S10_EEEEENS5_IJNS4_10UnderscoreES13_S13_EEEEENS4_28SM100_TMA_2SM_LOAD_MULTICASTENS4_14ComposedLayoutINS4_7SwizzleILi1ELi4ELi3EEENS4_18smem_ptr_flag_bitsILi8EEENSY_INS5_IJNSA_ILi8EEESI_EEENS5_IJSI_SD_EEEEEEEvNS4_8identityES16_S1G_vS1H_EENS_8epilogue10collective18CollectiveEpilogueINS1J_23Sm100TmaWarpSpecializedILi1ELi1ELi32ELb0ELb0EEEJNS5_IJSH_SH_SI_EEENS5_IJNSY_ISH_SD_EES1P_EEESK_SL_SK_SL_NS1J_6fusion15FusionCallbacksIS1N_NS1R_17LinearCombinationISK_fSK_fLNS_15FloatRoundStyleE2EEES1O_S1Q_JEEENS4_5SM1004TMEM4LOAD26SM100_TMEM_LOAD_32dp32b32xENS4_13SM90_TMA_LOADENS17_INS18_ILi2ELi4ELi3EEES1B_NSY_INS5_IJS1C_SH_EEENS5_IJSH_SD_EEEEEEENS4_39AutoVectorizingCopyWithAssumedAlignmentILi128EEENS4_14SM90_TMA_STOREES26_S28_S28_EEEvvEEEEvNT_6ParamsE)
        .other          _ZN7cutlass13device_kernelINS_4gemm6kernel13GemmUniversalIN4cute5tupleIJiiiiEEENS1_10collective13CollectiveMmaINS1_35MainloopSm100TmaUmmaWarpSpecializedILi72ELi2ELi4ENS5_IJNS4_1CILi4EEENSA_ILi2EEENSA_ILi1EEEEEEEENS5_IJNSA_ILi128EEENSA_ILi64EEENSA_ILi32EEEEEENS_12float_e4m3_tENS5_IJlSD_lEEESK_SL_NS4_8TiledMMAINS4_8MMA_AtomIJNS4_10MMA_TraitsINS4_25SM100_MMA_F8F6F4_2x1SM_SSEJSK_SK_fSG_SH_NS4_17integral_constantINS4_4UMMA5MajorELSS_0EEEST_NSQ_INSR_7ScaleInELSU_0EEESV_EEEEEENS4_6LayoutINS5_IJSD_SD_SD_EEENS5_IJNSA_ILi0EEES10_S10_EEEEENS5_IJNS4_10UnderscoreES13_S13_EEEEENS4_28SM100_TMA_2SM_LOAD_MULTICASTENS4_14ComposedLayoutINS4_7SwizzleILi1ELi4ELi3EEENS4_18smem_ptr_flag_bitsILi8EEENSY_INS5_IJNSA_ILi8EEESI_EEENS5_IJSI_SD_EEEEEEEvNS4_8identityES16_S1G_vS1H_EENS_8epilogue10collective18CollectiveEpilogueINS1J_23Sm100TmaWarpSpecializedILi1ELi1ELi32ELb0ELb0EEEJNS5_IJSH_SH_SI_EEENS5_IJNSY_ISH_SD_EES1P_EEESK_SL_SK_SL_NS1J_6fusion15FusionCallbacksIS1N_NS1R_17LinearCombinationISK_fSK_fLNS_15FloatRoundStyleE2EEES1O_S1Q_JEEENS4_5SM1004TMEM4LOAD26SM100_TMEM_LOAD_32dp32b32xENS4_13SM90_TMA_LOADENS17_INS18_ILi2ELi4ELi3EEES1B_NSY_INS5_IJS1C_SH_EEENS5_IJSH_SD_EEEEEEENS4_39AutoVectorizingCopyWithAssumedAlignmentILi128EEENS4_14SM90_TMA_STOREES26_S28_S28_EEEvvEEEEvNT_6ParamsE,@"STO_CUDA_ENTRY STV_DEFAULT"
_ZN7cutlass13device_kernelINS_4gemm6kernel13GemmUniversalIN4cute5tupleIJiiiiEEENS1_10collective13CollectiveMmaINS1_35MainloopSm100TmaUmmaWarpSpecializedILi72ELi2ELi4ENS5_IJNS4_1CILi4EEENSA_ILi2EEENSA_ILi1EEEEEEEENS5_IJNSA_ILi128EEENSA_ILi64EEENSA_ILi32EEEEEENS_12float_e4m3_tENS5_IJlSD_lEEESK_SL_NS4_8TiledMMAINS4_8MMA_AtomIJNS4_10MMA_TraitsINS4_25SM100_MMA_F8F6F4_2x1SM_SSEJSK_SK_fSG_SH_NS4_17integral_constantINS4_4UMMA5MajorELSS_0EEEST_NSQ_INSR_7ScaleInELSU_0EEESV_EEEEEENS4_6LayoutINS5_IJSD_SD_SD_EEENS5_IJNSA_ILi0EEES10_S10_EEEEENS5_IJNS4_10UnderscoreES13_S13_EEEEENS4_28SM100_TMA_2SM_LOAD_MULTICASTENS4_14ComposedLayoutINS4_7SwizzleILi1ELi4ELi3EEENS4_18smem_ptr_flag_bitsILi8EEENSY_INS5_IJNSA_ILi8EEESI_EEENS5_IJSI_SD_EEEEEEEvNS4_8identityES16_S1G_vS1H_EENS_8epilogue10collective18CollectiveEpilogueINS1J_23Sm100TmaWarpSpecializedILi1ELi1ELi32ELb0ELb0EEEJNS5_IJSH_SH_SI_EEENS5_IJNSY_ISH_SD_EES1P_EEESK_SL_SK_SL_NS1J_6fusion15FusionCallbacksIS1N_NS1R_17LinearCombinationISK_fSK_fLNS_15FloatRoundStyleE2EEES1O_S1Q_JEEENS4_5SM1004TMEM4LOAD26SM100_TMEM_LOAD_32dp32b32xENS4_13SM90_TMA_LOADENS17_INS18_ILi2ELi4ELi3EEES1B_NSY_INS5_IJS1C_SH_EEENS5_IJSH_SD_EEEEEEENS4_39AutoVectorizingCopyWithAssumedAlignmentILi128EEENS4_14SM90_TMA_STOREES26_S28_S28_EEEvvEEEEvNT_6ParamsE:
[----:B------:R-:W1:Y:S01]  /*0000*/  LDC R1, c[0x0][0x37c] ;  /* 0x0000df00ff017b82 */ /* 0x000e620000000800 */
[----:B------:R-:W2:Y:S01]  /*0010*/  S2R R69, SR_TID.X ;  /* 0x0000000000457919 */ /* 0x000ea20000002100 */
[----:B------:R-:W3:Y:S06]  /*0020*/  LDCU.64 UR6, c[0x0][0x890] ;  /* 0x00011200ff0677ac */ /* 0x000eec0008000a00 */
[----:B------:R-:W4:Y:S01]  /*0030*/  S2UR UR54, SR_CgaCtaId ;  /* 0x00000000003679c3 */ /* 0x000f220000008800 */
[----:B------:R-:W-:Y:S01]  /*0040*/  PRMT R80, RZ, 0x7610, R80 ;  /* 0x00007610ff507816 */ /* 0x000fe20000000050 */
[----:B------:R-:W1:Y:S01]  /*0050*/  LDCU.64 UR52, c[0x0][0x358] ;  /* 0x00006b00ff3477ac */ /* 0x000e620008000a00 */
[----:B------:R-:W-:-:S02]  /*0060*/  ELECT P0, URZ, PT ;  /* 0x0000000000ff782f */ /* 0x000fc40003800000 */
[----:B---3--:R-:W-:-:S04]  /*0070*/  ISETP.NE.U32.AND P1, PT, RZ, UR6, PT ;  /* 0x00000006ff007c0c */ /* 0x008fc8000bf25070 */
[----:B------:R-:W-:Y:S01]  /*0080*/  ISETP.NE.AND.EX P2, PT, RZ, UR7, PT, P1 ;  /* 0x00000007ff007c0c */ /* 0x000fe2000bf45310 */
[----:B----4-:R-:W-:Y:S02]  /*0090*/  ULOP3.LUT UR18, UR54, 0x1, URZ, 0xc0, !UPT ;  /* 0x0000000136127892 */ /* 0x010fe4000f8ec0ff */
[----:B------:R-:W-:Y:S01]  /*00a0*/  ULOP3.LUT UR17, UR54, 0x1, URZ, 0x3c, !UPT ;  /* 0x0000000136117892 */ /* 0x000fe2000f8e3cff */
[----:B--2---:R-:W-:-:S05]  /*00b0*/  SHF.R.U32.HI R81, RZ, 0x5, R69 ;  /* 0x00000005ff517819 */ /* 0x004fca0000011645 */
[----:B------:R-:W2:Y:S02]  /*00c0*/  SHFL.IDX PT, R0, R81, RZ, 0x1f ;  /* 0x00001fff51007589 */ /* 0x000ea400000e0000 */
[----:B--2---:R-:W-:Y:S02]  /*00d0*/  R2UR UR11, R0 ;  /* 0x00000000000b72ca */ /* 0x004fe400000e0000 */
[----:B-1----:R-:W-:Y:S05]  /*00e0*/  @P2 BRA `(.L_x_0) ;  /* 0x00000000002c2947 */ /* 0x002fea0003800000 */
[----:B------:R-:W1:Y:S02]  /*00f0*/  LDCU.64 UR4, c[0x0][0x888] ;  /* 0x00011100ff0477ac */ /* 0x000e640008000a00 */
[----:B-1----:R-:W-:-:S04]  /*0100*/  UISETP.NE.U32.AND UP0, UPT, UR4, URZ, UPT ;  /* 0x000000ff0400728c */ /* 0x002fc8000bf05070 */
[----:B------:R-:W-:-:S09]  /*0110*/  UISETP.NE.AND.EX UP0, UPT, UR5, URZ, UPT, UP0 ;  /* 0x000000ff0500728c */ /* 0x000fd2000bf05300 */
[----:B------:R-:W-:Y:S05]  /*0120*/  BRA.U !UP0, `(.L_x_1) ;  /* 0x0000000108107547 */ /* 0x000fea000b800000 */
[----:B------:R-:W1:Y:S02]  /*0130*/  LDC.64 R2, c[0x0][0x888] ;  /* 0x00022200ff027b82 */ /* 0x000e640000000a00 */
[----:B-1----:R1:W5:Y:S01]  /*0140*/  LDG.E R39, desc[UR52][R2.64] ;  /* 0x0000003402277981 */ /* 0x002362000c1e1900 */
[----:B------:R-:W-:Y:S01]  /*0150*/  HFMA2 R80, -RZ, RZ, 0, 5.9604644775390625e-08 ;  /* 0x00000001ff507431 */ /* 0x000fe200000001ff */
[----:B------:R-:W-:Y:S05]  /*0160*/  BRA `(.L_x_0) ;  /* 0x00000000000c7947 */ /* 0x000fea0003800000 */
.L_x_1:
[----:B------:R-:W1:Y:S01]  /*0170*/  LDCU UR4, c[0x0][0x880] ;  /* 0x00011000ff0477ac */ /* 0x000e620008000800 */
[----:B------:R-:W-:Y:S01]  /*0180*/  HFMA2 R80, -RZ, RZ, 0, 5.9604644775390625e-08 ;  /* 0x00000001ff507431 */ /* 0x000fe200000001ff */
[----:B-1----:R-:W-:-:S07]  /*0190*/  MOV R39, UR4 ;  /* 0x0000000400277c02 */ /* 0x002fce0008000f00 */
.L_x_0:
[----:B------:R-:W2:Y:S02]  /*01a0*/  LDCU.64 UR4, c[0x0][0x8b0] ;  /* 0x00011600ff0477ac */ /* 0x000ea40008000a00 */
[----:B--2---:R-:W-:-:S04]  /*01b0*/  UISETP.NE.U32.AND UP0, UPT, UR4, URZ, UPT ;  /* 0x000000ff0400728c */ /* 0x004fc8000bf05070 */
[----:B------:R-:W-:-:S09]  /*01c0*/  UISETP.NE.AND.EX UP0, UPT, UR5, URZ, UPT, UP0 ;  /* 0x000000ff0500728c */ /* 0x000fd2000bf05300 */
[----:B------:R-:W-:Y:S05]  /*01d0*/  BRA.U UP0, `(.L_x_2) ;  /* 0x0000000100247547 */ /* 0x000fea000b800000 */
[----:B------:R-:W2:Y:S02]  /*01e0*/  LDCU.64 UR4, c[0x0][0x8a8] ;  /* 0x00011500ff0477ac */ /* 0x000ea40008000a00 */
[----:B--2---:R-:W-:-:S04]  /*01f0*/  UISETP.NE.U32.AND UP0, UPT, UR4, URZ, UPT ;  /* 0x000000ff0400728c */ /* 0x004fc8000bf05070 */
[----:B------:R-:W-:-:S09]  /*0200*/  UISETP.NE.AND.EX UP0, UPT, UR5, URZ, UPT, UP0 ;  /* 0x000000ff0500728c */ /* 0x000fd2000bf05300 */
[----:B------:R-:W-:Y:S05]  /*0210*/  BRA.U !UP0, `(.L_x_3) ;  /* 0x00000001080c7547 */ /* 0x000fea000b800000 */
[----:B-1----:R-:W1:Y:S02]  /*0220*/  LDC.64 R2, c[0x0][0x8a8] ;  /* 0x00022a00ff027b82 */ /* 0x002e640000000a00 */
[----:B-1----:R2:W5:Y:S01]  /*0230*/  LDG.E R38, desc[UR52][R2.64] ;  /* 0x0000003402267981 */ /* 0x002562000c1e1900 */
[----:B------:R-:W-:Y:S05]  /*0240*/  BRA `(.L_x_2) ;  /* 0x0000000000087947 */ /* 0x000fea0003800000 */
.L_x_3:
[----:B------:R-:W2:Y:S02]  /*0250*/  LDCU UR4, c[0x0][0x8a0] ;  /* 0x00011400ff0477ac */ /* 0x000ea40008000800 */
[----:B--2---:R-:W-:Y:S02]  /*0260*/  MOV R38, UR4 ;  /* 0x0000000400267c02 */ /* 0x004fe40008000f00 */
.L_x_2:
[----:B------:R-:W-:Y:S01]  /*0270*/  IMAD.U32 R0, RZ, RZ, UR11 ;  /* 0x0000000bff007e24 */ /* 0x000fe2000f8e00ff */
[----:B------:R-:W-:Y:S04]  /*0280*/  BSSY.RECONVERGENT B0, `(.L_x_4) ;  /* 0x000000c000007945 */ /* 0x000fe80003800200 */
[C---:B------:R-:W-:Y:S02]  /*0290*/  ISETP.NE.OR P3, PT, R0.reuse, 0x1, !P0 ;  /* 0x000000010000780c */ /* 0x040fe40004765670 */
[----:B------:R-:W-:-:S11]  /*02a0*/  ISETP.NE.OR P2, PT, R0, 0x3, !P0 ;  /* 0x000000030000780c */ /* 0x000fd60004745670 */
[----:B------:R-:W-:Y:S05]  /*02b0*/  @P3 BRA `(.L_x_5) ;  /* 0x0000000000203947 */ /* 0x000fea0003800000 */
[----:B------:R-:W3:Y:S02]  /*02c0*/  LDCU.64 UR4, c[0x0][0x348] ;  /* 0x00006900ff0477ac */ /* 0x000ee40008000a00 */
[----:B---3--:R-:W-:Y:S02]  /*02d0*/  UIADD3 UR8, UP1, UPT, UR4, 0x80, URZ ;  /* 0x0000008004087890 */ /* 0x008fe4000ff3e0ff */
[----:B------:R-:W-:Y:S02]  /*02e0*/  UIADD3 UR4, UP0, UPT, UR4, 0x180, URZ ;  /* 0x0000018004047890 */ /* 0x000fe4000ff1e0ff */
[----:B------:R-:W-:Y:S02]  /*02f0*/  UIADD3.X UR9, UPT, UPT, URZ, UR5, URZ, UP1, !UPT ;  /* 0x00000005ff097290 */ /* 0x000fe40008ffe4ff */
[----:B------:R-:W-:-:S07]  /*0300*/  UIADD3.X UR5, UPT, UPT, URZ, UR5, URZ, UP0, !UPT ;  /* 0x00000005ff057290 */ /* 0x000fce00087fe4ff */
[----:B------:R3:W-:Y:S02]  /*0310*/  UTMACCTL.PF [UR8] ;  /* 0x00000000080079b9 */ /* 0x0007e40008040000 */
[----:B------:R3:W-:Y:S02]  /*0320*/  UTMACCTL.PF [UR4] ;  /* 0x00000000040079b9 */ /* 0x0007e40008040000 */
[----:B---3--:R-:W-:Y:S01]  /*0330*/  NOP ;  /* 0x0000000000007918 */ /* 0x008fe20000000000 */
.L_x_5:
[----:B------:R-:W-:Y:S05]  /*0340*/  BSYNC.RECONVERGENT B0 ;  /* 0x0000000000007941 */ /* 0x000fea0003800200 */
.L_x_4:
[----:B------:R-:W-:Y:S04]  /*0350*/  BSSY.RECONVERGENT B0, `(.L_x_6) ;  /* 0x000000a000007945 */ /* 0x000fe80003800200 */
        /* <DEDUP_REMOVED lines=9> */
.L_x_7:
[----:B------:R-:W-:Y:S05]  /*03f0*/  BSYNC.RECONVERGENT B0 ;  /* 0x0000000000007941 */ /* 0x000fea0003800200 */
.L_x_6:
[----:B------:R-:W3:Y:S01]  /*0400*/  LDCU.64 UR4, c[0x0][0x888] ;  /* 0x00011100ff0477ac */ /* 0x000ee20008000a00 */
[----:B------:R-:W-:Y:S01]  /*0410*/  ISETP.NE.AND.EX P1, PT, RZ, UR7, PT, P1 ;  /* 0x00000007ff007c0c */ /* 0x000fe2000bf25310 */
[----:B------:R-:W-:Y:S01]  /*0420*/  UPLOP3.LUT UP5, UPT, UPT, UPT, UPT, 0x80, 0x8 ;  /* 0x000000000008789c */ /* 0x000fe20003faf070 */
[----:B---3--:R-:W-:-:S04]  /*0430*/  ISETP.NE.U32.AND P2, PT, RZ, UR4, PT ;  /* 0x00000004ff007c0c */ /* 0x008fc8000bf45070 */
[----:B------:R-:W-:-:S13]  /*0440*/  ISETP.NE.AND.EX P2, PT, RZ, UR5, PT, P2 ;  /* 0x00000005ff007c0c */ /* 0x000fda000bf45320 */
[----:B------:R-:W-:Y:S05]  /*0450*/  @P2 BRA P1, `(.L_x_8) ;  /* 0x0000000000282947 */ /* 0x000fea0000800000 */
[----:B------:R-:W-:Y:S01]  /*0460*/  UISETP.NE.U32.AND UP0, UPT, UR6, URZ, UPT ;  /* 0x000000ff0600728c */ /* 0x000fe2000bf05070 */
[----:B-----5:R-:W-:Y:S01]  /*0470*/  FSETP.NEU.AND P1, PT, R39, RZ, PT ;  /* 0x000000ff2700720b */ /* 0x020fe20003f2d000 */
[----:B------:R-:W-:Y:S02]  /*0480*/  UISETP.NE.U32.AND UP2, UPT, UR4, URZ, UPT ;  /* 0x000000ff0400728c */ /* 0x000fe4000bf45070 */
[----:B------:R-:W-:Y:S02]  /*0490*/  UISETP.NE.AND.EX UP1, UPT, UR7, URZ, UPT, UP0 ;  /* 0x000000ff0700728c */ /* 0x000fe4000bf25300 */
[----:B------:R-:W-:-:S04]  /*04a0*/  UISETP.NE.AND.EX UP0, UPT, UR5, URZ, UPT, UP2 ;  /* 0x000000ff0500728c */ /* 0x000fc8000bf05320 */
[----:B------:R-:W-:-:S04]  /*04b0*/  USEL UR4, URZ, 0xffffffff, UP0 ;  /* 0xffffffffff047887 */ /* 0x000fc80008000000 */
[----:B------:R-:W-:Y:S01]  /*04c0*/  VOTEU.ANY UP0, P1 ;  /* 0x0000000000ff7886 */ /* 0x000fe20000800100 */
[----:B------:R-:W-:-:S04]  /*04d0*/  @!UP1 USEL UR4, URZ, 0xffffffff, UP0 ;  /* 0xffffffffff049887 */ /* 0x000fc80008000000 */
[----:B------:R-:W-:-:S04]  /*04e0*/  ULOP3.LUT UR4, UR4, 0x1, URZ, 0xc0, !UPT ;  /* 0x0000000104047892 */ /* 0x000fc8000f8ec0ff */
[----:B------:R-:W-:-:S11]  /*04f0*/  UISETP.NE.U32.AND UP5, UPT, UR4, 0x1, UPT ;  /* 0x000000010400788c */ /* 0x000fd6000bfa5070 */
.L_x_8:
[----:B------:R-:W3:Y:S01]  /*0500*/  SHFL.IDX PT, R0, R81, RZ, 0x1f ;  /* 0x00001fff51007589 */ /* 0x000ee200000e0000 */
[----:B------:R-:W-:-:S04]  /*0510*/  UISETP.NE.AND UP0, UPT, UR11, 0x2, UPT ;  /* 0x000000020b00788c */ /* 0x000fc8000bf05270 */
[----:B------:R-:W-:Y:S02]  /*0520*/  UISETP.EQ.AND UP1, UPT, UR18, URZ, !UP0 ;  /* 0x000000ff1200728c */ /* 0x000fe4000c722270 */
[----:B------:R-:W-:-:S04]  /*0530*/  USEL UR26, URZ, 0x1, UP0 ;  /* 0x00000001ff1a7887 */ /* 0x000fc80008000000 */
[----:B------:R-:W-:Y:S02]  /*0540*/  PLOP3.LUT P3, PT, P0, PT, UP1, 0x80, 0x8 ;  /* 0x000000000008781c */ /* 0x000fe4000076f018 */
[----:B---3--:R-:W-:-:S13]  /*0550*/  ISETP.NE.AND P1, PT, R0, RZ, PT ;  /* 0x000000ff0000720c */ /* 0x008fda0003f25270 */
[----:B------:R-:W-:Y:S05]  /*0560*/  @P1 BRA `(.L_x_9) ;  /* 0x0000000800801947 */ /* 0x000fea0003800000 */
[----:B------:R-:W-:Y:S01]  /*0570*/  ELECT P1, URZ, PT ;  /* 0x0000000000ff782f */ /* 0x000fe20003820000 */
[----:B------:R-:W-:-:S12]  /*0580*/  BSSY.RECONVERGENT B0, `(.L_x_9) ;  /* 0x000009e000007945 */ /* 0x000fd80003800200 */
[----:B------:R-:W-:Y:S05]  /*0590*/  @!P1 BRA `(.L_x_10) ;  /* 0x0000000800709947 */ /* 0x000fea0003800000 */
[----:B------:R-:W-:Y:S01]  /*05a0*/  UMOV UR6, 0x400 ;  /* 0x0000040000067882 */ /* 0x000fe20000000000 */
[----:B------:R-:W-:Y:S01]  /*05b0*/  UMOV UR5, 0x1 ;  /* 0x0000000100057882 */ /* 0x000fe20000000000 */
[----:B------:R-:W-:Y:S01]  /*05c0*/  UMOV UR4, 0x3 ;  /* 0x0000000300047882 */ /* 0x000fe20000000000 */
[----:B------:R-:W-:Y:S02]  /*05d0*/  ULEA UR6, UR54, UR6, 0x18 ;  /* 0x0000000636067291 */ /* 0x000fe4000f8ec0ff */
[----:B------:R-:W-:-:S04]  /*05e0*/  UIADD3 UR8, UPT, UPT, -UR5, 0x100000, URZ ;  /* 0x0010000005087890 */ /* 0x000fc8000fffe1ff */
[----:B------:R-:W-:Y:S02]  /*05f0*/  USHF.L.U32 UR9, UR8, 0xb, URZ ;  /* 0x0000000b08097899 */ /* 0x000fe400080006ff */
[----:B------:R-:W-:Y:S02]  /*0600*/  USHF.L.U32 UR8, UR8, 0x1, URZ ;  /* 0x0000000108087899 */ /* 0x000fe400080006ff */
[----:B------:R-:W-:-:S04]  /*0610*/  UIADD3 UR4, UPT, UPT, -UR4, 0x100000, URZ ;  /* 0x0010000004047890 */ /* 0x000fc8000fffe1ff */
[----:B------:R-:W-:Y:S02]  /*0620*/  USHF.L.U32 UR5, UR4, 0xb, URZ ;  /* 0x0000000b04057899 */ /* 0x000fe400080006ff */
[----:B------:R-:W-:Y:S01]  /*0630*/  USHF.L.U32 UR4, UR4, 0x1, URZ ;  /* 0x0000000104047899 */ /* 0x000fe200080006ff */
[----:B------:R-:W3:Y:S03]  /*0640*/  FENCE.VIEW.ASYNC.S ;  /* 0x00000000000073c6 */ /* 0x000ee60000000000 */
[----:B---3--:R3:W4:Y:S08]  /*0650*/  SYNCS.EXCH.64 URZ, [UR6], UR8 ;  /* 0x0000000806ff75b2 */ /* 0x0087300008000100 */
[----:B------:R3:W1:Y:S01]  /*0660*/  SYNCS.EXCH.64 URZ, [UR6+0x240], UR4 ;  /* 0x0002400406ff75b2 */ /* 0x0006620008000100 */
        /* <DEDUP_REMOVED lines=141> */
[----:B------:R3:W1:Y:S02]  /*0f40*/  SYNCS.EXCH.64 URZ, [UR6+0x478], UR4 ;  /* 0x0004780406ff75b2 */ /* 0x0006640008000100 */
[----:B---34-:R-:W-:Y:S01]  /*0f50*/  NOP ;  /* 0x0000000000007918 */ /* 0x018fe20000000000 */
.L_x_10:
[----:B------:R-:W-:Y:S05]  /*0f60*/  BSYNC.RECONVERGENT B0 ;  /* 0x0000000000007941 */ /* 0x000fea0003800200 */
.L_x_9:
[----:B------:R-:W3:Y:S01]  /*0f70*/  SHFL.IDX PT, R0, R81, RZ, 0x1f ;  /* 0x00001fff51007589 */ /* 0x000ee200000e0000 */
[----:B------:R-:W-:Y:S01]  /*0f80*/  NOP ;  /* 0x0000000000007918 */ /* 0x000fe20000000000 */
[----:B---3--:R-:W-:-:S13]  /*0f90*/  ISETP.NE.AND P1, PT, R0, 0x1, PT ;  /* 0x000000010000780c */ /* 0x008fda0003f25270 */
[----:B------:R-:W-:Y:S05]  /*0fa0*/  @P1 BRA `(.L_x_11) ;  /* 0x00000000003c1947 */ /* 0x000fea0003800000 */
        /* <DEDUP_REMOVED lines=10> */
[----:B------:R-:W-:Y:S01]  /*1050*/  ELECT P1, URZ, PT ;  /* 0x0000000000ff782f */ /* 0x000fe20003820000 */
[----:B------:R-:W3:Y:S02]  /*1060*/  FENCE.VIEW.ASYNC.S ;  /* 0x00000000000073c6 */ /* 0x000ee40000000000 */
[----:B---3--:R3:W4:Y:S08]  /*1070*/  SYNCS.EXCH.64 URZ, [UR6+0x480], UR8 ;  /* 0x0004800806ff75b2 */ /* 0x0087300008000100 */
[----:B------:R3:W1:Y:S01]  /*1080*/  SYNCS.EXCH.64 URZ, [UR6+0x488], UR4 ;  /* 0x0004880406ff75b2 */ /* 0x0006620008000100 */
[----:B------:R-:W-:Y:S01]  /*1090*/  NOP ;  /* 0x0000000000007918 */ /* 0x000fe20000000000 */
.L_x_11:
[----:B------:R-:W2:Y:S01]  /*10a0*/  SHFL.IDX PT, R0, R81, RZ, 0x1f ;  /* 0x00001fff51007589 */ /* 0x000ea200000e0000 */
[----:B------:R-:W-:Y:S01]  /*10b0*/  NOP ;  /* 0x0000000000007918 */ /* 0x000fe20000000000 */
[----:B--2---:R-:W-:-:S13]  /*10c0*/  ISETP.NE.AND P1, PT, R0, 0x3, PT ;  /* 0x000000030000780c */ /* 0x004fda0003f25270 */
[----:B------:R-:W-:Y:S05]  /*10d0*/  @P1 BRA `(.L_x_12) ;  /* 0x00000000002c1947 */ /* 0x000fea0003800000 */
[----:B---3--:R-:W-:Y:S01]  /*10e0*/  UMOV UR5, 0x400 ;  /* 0x0000040000057882 */ /* 0x008fe20000000000 */
[----:B------:R-:W-:Y:S01]  /*10f0*/  UMOV UR4, 0x20 ;  /* 0x0000002000047882 */ /* 0x000fe20000000000 */
[----:B------:R-:W-:Y:S02]  /*1100*/  ULEA UR5, UR54, UR5, 0x18 ;  /* 0x0000000536057291 */ /* 0x000fe4000f8ec0ff */
[----:B------:R-:W-:-:S04]  /*1110*/  UIADD3 UR6, UPT, UPT, -UR4, 0x100000, URZ ;  /* 0x0010000004067890 */ /* 0x000fc8000fffe1ff */
[----:B------:R-:W-:Y:S02]  /*1120*/  USHF.L.U32 UR7, UR6, 0xb, URZ ;  /* 0x0000000b06077899 */ /* 0x000fe400080006ff */
[----:B------:R-:W-:Y:S01]  /*1130*/  USHF.L.U32 UR6, UR6, 0x1, URZ ;  /* 0x0000000106067899 */ /* 0x000fe200080006ff */
[----:B------:R-:W-:Y:S01]  /*1140*/  ELECT P1, URZ, PT ;  /* 0x0000000000ff782f */ /* 0x000fe20003820000 */
[----:B------:R-:W2:Y:S10]  /*1150*/  FENCE.VIEW.ASYNC.S ;  /* 0x00000000000073c6 */ /* 0x000eb40000000000 */
[----:B--2---:R2:W3:Y:S01]  /*1160*/  SYNCS.EXCH.64 URZ, [UR5+0x490], UR6 ;  /* 0x0004900605ff75b2 */ /* 0x0044e20008000100 */
[----:B------:R2:W1:Y:S01]  /*1170*/  SYNCS.EXCH.64 URZ, [UR5+0x498], UR6 ;  /* 0x0004980605ff75b2 */ /* 0x0004620008000100 */
[----:B------:R-:W-:Y:S01]  /*1180*/  NOP ;  /* 0x0000000000007918 */ /* 0x000fe20000000000 */
.L_x_12:
[----:B------:R-:W4:Y:S01]  /*1190*/  SHFL.IDX PT, R0, R81, RZ, 0x1f ;  /* 0x00001fff51007589 */ /* 0x000f2200000e0000 */
[----:B------:R-:W-:Y:S01]  /*11a0*/  NOP ;  /* 0x0000000000007918 */ /* 0x000fe20000000000 */
[----:B----4-:R-:W-:-:S13]  /*11b0*/  ISETP.NE.AND P1, PT, R0, 0x4, PT ;  /* 0x000000040000780c */ /* 0x010fda0003f25270 */
[----:B------:R-:W-:Y:S05]  /*11c0*/  @P1 BRA `(.L_x_13) ;  /* 0x0000000000481947 */ /* 0x000fea0003800000 */
[----:B--23--:R-:W-:Y:S01]  /*11d0*/  UMOV UR6, 0x720 ;  /* 0x0000072000067882 */ /* 0x00cfe20000000000 */
[----:B------:R-:W-:Y:S01]  /*11e0*/  UMOV UR5, 0x400 ;  /* 0x0000040000057882 */ /* 0x000fe20000000000 */
[----:B------:R-:W-:Y:S01]  /*11f0*/  USEL UR6, UR6, 0x620, UP5 ;  /* 0x0000062006067887 */ /* 0x000fe2000a800000 */
        /* <DEDUP_REMOVED lines=9> */
[----:B------:R-:W2:Y:S02]  /*1290*/  FENCE.VIEW.ASYNC.S ;  /* 0x00000000000073c6 */ /* 0x000ea40000000000 */
[----:B--2---:R4:W2:Y:S08]  /*12a0*/  SYNCS.EXCH.64 URZ, [UR5+0x4a0], UR8 ;  /* 0x0004a00805ff75b2 */ /* 0x0048b00008000100 */
[----:B------:R4:W3:Y:S01]  /*12b0*/  SYNCS.EXCH.64 URZ, [UR5+0x4b0], UR6 ;  /* 0x0004b00605ff75b2 */ /* 0x0008e20008000100 */
[----:B------:R4:W1:Y:S01]  /*12c0*/  SYNCS.EXCH.64 URZ, [UR5+0x4a8], UR8 ;  /* 0x0004a80805ff75b2 */ /* 0x0008620008000100 */
[----:B------:R4:W1:Y:S02]  /*12d0*/  SYNCS.EXCH.64 URZ, [UR5+0x4b8], UR6 ;  /* 0x0004b80605ff75b2 */ /* 0x0008640008000100 */
[----:B----4-:R-:W-:Y:S01]  /*12e0*/  NOP ;  /* 0x0000000000007918 */ /* 0x010fe20000000000 */
.L_x_13:
[----:B------:R-:W4:Y:S01]  /*12f0*/  SHFL.IDX PT, R0, R81, RZ, 0x1f ;  /* 0x00001fff51007589 */ /* 0x000f2200000e0000 */
[----:B------:R-:W-:Y:S01]  /*1300*/  NOP ;  /* 0x0000000000007918 */ /* 0x000fe20000000000 */
[----:B----4-:R-:W-:-:S13]  /*1310*/  ISETP.NE.AND P1, PT, R0, 0x5, PT ;  /* 0x000000050000780c */ /* 0x010fda0003f25270 */
[----:B------:R-:W-:Y:S05]  /*1320*/  @P1 BRA `(.L_x_14) ;  /* 0x0000000000541947 */ /* 0x000fea0003800000 */
[----:B--23--:R-:W-:Y:S01]  /*1330*/  UMOV UR6, 0x400 ;  /* 0x0000040000067882 */ /* 0x00cfe20000000000 */
        /* <DEDUP_REMOVED lines=14> */
[----:B------:R4:W1:Y:S01]  /*1420*/  SYNCS.EXCH.64 URZ, [UR6+0x4e8], UR4 ;  /* 0x0004e80406ff75b2 */ /* 0x0008620008000100 */
[----:B------:R4:W1:Y:S01]  /*1430*/  SYNCS.EXCH.64 URZ, [UR6+0x4d0], UR8 ;  /* 0x0004d00806ff75b2 */ /* 0x0008620008000100 */
[----:B------:R4:W1:Y:S01]  /*1440*/  SYNCS.EXCH.64 URZ, [UR6+0x4f0], UR4 ;  /* 0x0004f00406ff75b2 */ /* 0x0008620008000100 */
[----:B------:R4:W1:Y:S01]  /*1450*/  SYNCS.EXCH.64 URZ, [UR6+0x4d8], UR8 ;  /* 0x0004d80806ff75b2 */ /* 0x0008620008000100 */
[----:B------:R4:W1:Y:S02]  /*1460*/  SYNCS.EXCH.64 URZ, [UR6+0x4f8], UR4 ;  /* 0x0004f80406ff75b2 */ /* 0x0008640008000100 */
[----:B----4-:R-:W-:Y:S01]  /*1470*/  NOP ;  /* 0x0000000000007918 */ /* 0x010fe20000000000 */
.L_x_14:
[----:B------:R-:W4:Y:S01]  /*1480*/  SHFL.IDX PT, R0, R81, RZ, 0x1f ;  /* 0x00001fff51007589 */ /* 0x000f2200000e0000 */
[----:B------:R-:W-:Y:S01]  /*1490*/  ISETP.NE.OR P0, PT, RZ, UR11, !P0 ;  /* 0x0000000bff007c0c */ /* 0x000fe2000c705670 */
[----:B------:R-:W-:Y:S01]  /*14a0*/  NOP ;  /* 0x0000000000007918 */ /* 0x000fe20000000000 */
[----:B----4-:R-:W-:-:S13]  /*14b0*/  ISETP.NE.AND P1, PT, R0, 0x3, PT ;  /* 0x000000030000780c */ /* 0x010fda0003f25270 */
[----:B------:R-:W-:Y:S05]  /*14c0*/  @P1 BRA `(.L_x_15) ;  /* 0x0000000000341947 */ /* 0x000fea0003800000 */
[----:B--23--:R-:W-:Y:S01]  /*14d0*/  UMOV UR5, 0x400 ;  /* 0x0000040000057882 */ /* 0x00cfe20000000000 */
[----:B------:R-:W-:Y:S01]  /*14e0*/  UMOV UR4, 0x20 ;  /* 0x0000002000047882 */ /* 0x000fe20000000000 */
[----:B------:R-:W-:Y:S02]  /*14f0*/  ULEA UR5, UR54, UR5, 0x18 ;  /* 0x0000000536057291 */ /* 0x000fe4000f8ec0ff */
[----:B------:R-:W-:-:S04]  /*1500*/  UIADD3 UR6, UPT, UPT, -UR4, 0x100000, URZ ;  /* 0x0010000004067890 */ /* 0x000fc8000fffe1ff */
[----:B------:R-:W-:Y:S02]  /*1510*/  USHF.L.U32 UR7, UR6, 0xb, URZ ;  /* 0x0000000b06077899 */ /* 0x000fe400080006ff */
[----:B------:R-:W-:Y:S01]  /*1520*/  USHF.L.U32 UR6, UR6, 0x1, URZ ;  /* 0x0000000106067899 */ /* 0x000fe200080006ff */
[----:B------:R-:W-:Y:S01]  /*1530*/  ELECT P1, URZ, PT ;  /* 0x0000000000ff782f */ /* 0x000fe20003820000 */
[----:B------:R-:W2:Y:S10]  /*1540*/  FENCE.VIEW.ASYNC.S ;  /* 0x00000000000073c6 */ /* 0x000eb40000000000 */
[----:B--2---:R4:W2:Y:S01]  /*1550*/  SYNCS.EXCH.64 URZ, [UR5+0x500], UR6 ;  /* 0x0005000605ff75b2 */ /* 0x0048a20008000100 */
[----:B------:R4:W3:Y:S01]  /*1560*/  SYNCS.EXCH.64 URZ, [UR5+0x510], UR6 ;  /* 0x0005100605ff75b2 */ /* 0x0008e20008000100 */
[----:B------:R4:W1:Y:S01]  /*1570*/  SYNCS.EXCH.64 URZ, [UR5+0x508], UR6 ;  /* 0x0005080605ff75b2 */ /* 0x0008620008000100 */
[----:B------:R4:W1:Y:S02]  /*1580*/  SYNCS.EXCH.64 URZ, [UR5+0x518], UR6 ;  /* 0x0005180605ff75b2 */ /* 0x0008640008000100 */
[----:B----4-:R-:W-:Y:S01]  /*1590*/  NOP ;  /* 0x0000000000007918 */ /* 0x010fe20000000000 */
.L_x_15:
[----:B------:R-:W4:Y:S01]  /*15a0*/  LDCU UR12, c[0x0][0x36c] ;  /* 0x00006d80ff0c77ac */ /* 0x000f220008000800 */
[----:B------:R-:W-:Y:S01]  /*15b0*/  LOP3.LUT R0, R69, 0x1f, RZ, 0xc0, !PT ;  /* 0x0000001f45007812 */ /* 0x000fe200078ec0ff */
[----:B------:R-:W-:Y:S01]  /*15c0*/  NOP ;  /* 0x0000000000007918 */ /* 0x000fe20000000000 */
[----:B------:R-:W-:Y:S01]  /*15d0*/  VOTEU.ALL UP0, P0 ;  /* 0x0000000000ff7886 */ /* 0x000fe20000000000 */
[----:B--23--:R-:W-:Y:S01]  /*15e0*/  UMOV UR6, 0x20 ;  /* 0x0000002000067882 */ /* 0x00cfe20000000000 */
[----:B------:R-:W-:-:S03]  /*15f0*/  UISETP.NE.AND UP6, UPT, UR11, URZ, UPT ;  /* 0x000000ff0b00728c */ /* 0x000fc6000bfc5270 */
[----:B------:R-:W-:Y:S01]  /*1600*/  @!UP0 UMOV UR4, 0x400 ;  /* 0x0000040000048882 */ /* 0x000fe20000000000 */
[----:B------:R-:W-:-:S04]  /*1610*/  @!UP0 UIADD3 UR6, UPT, UPT, -UR6, 0x100000, URZ ;  /* 0x0010000006068890 */ /* 0x000fc8000fffe1ff */
[----:B------:R-:W-:Y:S02]  /*1620*/  @!UP0 USHF.L.U32 UR7, UR6, 0xb, URZ ;  /* 0x0000000b06078899 */ /* 0x000fe400080006ff */
[----:B------:R-:W-:Y:S02]  /*1630*/  @!UP0 USHF.L.U32 UR6, UR6, 0x1, URZ ;  /* 0x0000000106068899 */ /* 0x000fe400080006ff */
[----:B------:R-:W-:Y:S01]  /*1640*/  @!UP0 ULEA UR4, UR54, UR4, 0x18 ;  /* 0x0000000436048291 */ /* 0x000fe2000f8ec0ff */
[----:B------:R-:W-:Y:S01]  /*1650*/  VOTEU.ALL UP0, P0 ;  /* 0x0000000000ff7886 */ /* 0x000fe20000000000 */
[----:B----4-:R-:W-:Y:S01]  /*1660*/  UISETP.EQ.U32.AND UP1, UPT, UR12, 0x1, UPT ;  /* 0x000000010c00788c */ /* 0x010fe2000bf22070 */
[----:B------:R-:W2:Y:S09]  /*1670*/  FENCE.VIEW.ASYNC.S ;  /* 0x00000000000073c6 */ /* 0x000eb20000000000 */
[----:B--2---:R2:W3:Y:S02]  /*1680*/  @!UP0 SYNCS.EXCH.64 URZ, [UR4+0x520], UR6 ;  /* 0x0005200604ff85b2 */ /* 0x0044e40008000100 */
[----:B--2---:R-:W-:Y:S01]  /*1690*/  UP2UR UR4, UPR, URZ, 0x2 ;  /* 0x00000002ff047883 */ /* 0x004fe20008000000 */
[----:B------:R-:W-:Y:S11]  /*16a0*/  BRA.U !UP1, `(.L_x_16) ;  /* 0x0000000109087547 */ /* 0x000ff6000b800000 */
[----:B-1-3--:R-:W-:Y:S01]  /*16b0*/  UCGABAR_ARV ;  /* 0x00000000000079c7 */ /* 0x00afe20008000000 */
[----:B------:R-:W-:Y:S05]  /*16c0*/  BRA `(.L_x_17) ;  /* 0x0000000000047947 */ /* 0x000fea0003800000 */
.L_x_16:
[----:B-1-3--:R-:W-:Y:S01]  /*16d0*/  NOP ;  /* 0x0000000000007918 */ /* 0x00afe20000000000 */
.L_x_17:
[----:B------:R-:W1:Y:S01]  /*16e0*/  S2UR UR10, SR_CTAID.X ;  /* 0x00000000000a79c3 */ /* 0x000e620000002500 */
[----:B------:R-:W-:-:S05]  /*16f0*/  CS2R.32 R3, SR_CgaSize ;  /* 0x0000000000037805 */ /* 0x000fca0000008a00 */
[----:B------:R-:W-:-:S05]  /*1700*/  IMAD R3, R3, -0xa0, RZ ;  /* 0xffffff6003037824 */ /* 0x000fca00078e02ff */
[----:B------:R-:W-:-:S14]  /*1710*/  R2UR UR5, R3 ;  /* 0x00000000030572ca */ /* 0x000fdc00000e0000 */
[----:B------:R-:W2:Y:S01]  /*1720*/  LDCU UR5, c[0x0][UR5+0x2b0] ;  /* 0x00005600050577ac */ /* 0x000ea20008000800 */
[----:B------:R-:W-:-:S05]  /*1730*/  CS2R.32 R3, SR_CgaSize ;  /* 0x0000000000037805 */ /* 0x000fca0000008a00 */
[----:B------:R-:W-:-:S05]  /*1740*/  IMAD R3, R3, -0xa0, RZ ;  /* 0xffffff6003037824 */ /* 0x000fca00078e02ff */
[----:B------:R-:W-:-:S14]  /*1750*/  R2UR UR4, R3 ;  /* 0x00000000030472ca */ /* 0x000fdc00000e0000 */
[----:B------:R-:W3:Y:S01]  /*1760*/  LDCU UR4, c[0x0][UR4+0x2b4] ;  /* 0x00005680040477ac */ /* 0x000ee20008000800 */
[----:B------:R-:W4:Y:S01]  /*1770*/  S2UR UR51, SR_CTAID.Y ;  /* 0x00000000003379c3 */ /* 0x000f220000002600 */
[----:B------:R-:W-:-:S05]  /*1780*/  CS2R.32 R3, SR_CgaSize ;  /* 0x0000000000037805 */ /* 0x000fca0000008a00 */
[----:B------:R-:W-:-:S05]  /*1790*/  IMAD R3, R3, -0xa0, RZ ;  /* 0xffffff6003037824 */ /* 0x000fca00078e02ff */
[----:B------:R-:W-:-:S14]  /*17a0*/  R2UR UR7, R3 ;  /* 0x00000000030772ca */ /* 0x000fdc00000e0000 */
[----:B------:R-:W3:Y:S01]  /*17b0*/  LDCU UR7, c[0x0][UR7+0x2a0] ;  /* 0x00005400070777ac */ /* 0x000ee20008000800 */
[----:B------:R-:W-:-:S05]  /*17c0*/  CS2R.32 R3, SR_CgaSize ;  /* 0x0000000000037805 */ /* 0x000fca0000008a00 */
[----:B------:R-:W-:-:S05]  /*17d0*/  IMAD R3, R3, -0xa0, RZ ;  /* 0xffffff6003037824 */ /* 0x000fca00078e02ff */
[----:B------:R-:W-:-:S14]  /*17e0*/  R2UR UR6, R3 ;  /* 0x00000000030672ca */ /* 0x000fdc00000e0000 */
[----:B------:R-:W3:Y:S01]  /*17f0*/  LDCU UR6, c[0x0][UR6+0x2a4] ;  /* 0x00005480060677ac */ /* 0x000ee20008000800 */
[----:B------:R-:W-:Y:S02]  /*1800*/  USHF.R.U32.HI UR31, URZ, 0x1, UR54 ;  /* 0x00000001ff1f7899 */ /* 0x000fe40008011636 */
[----:B------:R-:W-:Y:S02]  /*1810*/  USHF.R.U32.HI UR30, URZ, 0x2, UR54 ;  /* 0x00000002ff1e7899 */ /* 0x000fe40008011636 */
[----:B------:R-:W-:Y:S01]  /*1820*/  USHF.L.U32 UR15, UR54, 0x8, URZ ;  /* 0x00000008360f7899 */ /* 0x000fe200080006ff */
[----:B------:R-:W3:Y:S01]  /*1830*/  LDCU UR20, c[0x0][0xb24] ;  /* 0x00016480ff1477ac */ /* 0x000ee20008000800 */
[----:B-1----:R-:W-:Y:S01]  /*1840*/  I2FP.F32.U32 R3, UR10 ;  /* 0x0000000a00037c45 */ /* 0x002fe20008201000 */
[----:B------:R-:W1:Y:S04]  /*1850*/  LDCU UR37, c[0x0][0xb24] ;  /* 0x00016480ff2577ac */ /* 0x000e680008000800 */
[----:B--2---:R-:W-:Y:S01]  /*1860*/  FMUL R3, R3, UR5 ;  /* 0x0000000503037c20 */ /* 0x004fe20008400000 */
[----:B------:R-:W-:Y:S01]  /*1870*/  ULOP3.LUT UR5, UR54, 0x3, URZ, 0xc0, !UPT ;  /* 0x0000000336057892 */ /* 0x000fe2000f8ec0ff */
[----:B----4-:R-:W-:Y:S01]  /*1880*/  I2FP.F32.U32 R2, UR51 ;  /* 0x0000003300027c45 */ /* 0x010fe20008201000 */
[----:B------:R-:W2:Y:S03]  /*1890*/  LDCU UR19, c[0x0][0xb30] ;  /* 0x00016600ff1377ac */ /* 0x000ea60008000800 */
[----:B------:R-:W4:Y:S01]  /*18a0*/  F2I.U32.TRUNC.NTZ R3, R3 ;  /* 0x0000000300037305 */ /* 0x000f22000020f000 */
[----:B---3--:R-:W-:Y:S01]  /*18b0*/  FMUL R2, R2, UR4 ;  /* 0x0000000402027c20 */ /* 0x008fe20008400000 */
[----:B------:R-:W-:-:S02]  /*18c0*/  ULOP3.LUT UR4, UR54, 0x4, URZ, 0xc0, !UPT ;  /* 0x0000000436047892 */ /* 0x000fc4000f8ec0ff */
[----:B------:R-:W-:Y:S02]  /*18d0*/  UISETP.GT.U32.AND UP1, UPT, UR5, 0xffff, UPT ;  /* 0x0000ffff0500788c */ /* 0x000fe4000bf24070 */
[----:B------:R-:W-:Y:S02]  /*18e0*/  ULOP3.LUT UR4, UR4, 0x1, UR54, 0xf8, !UPT ;  /* 0x0000000104047892 */ /* 0x000fe4000f8ef836 */
[----:B------:R-:W3:Y:S01]  /*18f0*/  F2I.U32.TRUNC.NTZ R2, R2 ;  /* 0x0000000200027305 */ /* 0x000ee2000020f000 */
[----:B------:R-:W-:Y:S01]  /*1900*/  UMOV UR14, 0x11 ;  /* 0x00000011000e7882 */ /* 0x000fe20000000000 */
[----:B------:R-:W-:Y:S01]  /*1910*/  UMOV UR13, 0x5 ;  /* 0x00000005000d7882 */ /* 0x000fe20000000000 */
[----:B------:R-:W-:Y:S02]  /*1920*/  UISETP.GT.U32.AND UP0, UPT, UR4, 0xffff, UPT ;  /* 0x0000ffff0400788c */ /* 0x000fe4000bf04070 */
[----:B------:R-:W-:Y:S01]  /*1930*/  USEL UR5, UR5, 0xffff, !UP1 ;  /* 0x0000ffff05057887 */ /* 0x000fe2000c800000 */
[----:B----4-:R-:W-:Y:S01]  /*1940*/  R2UR UR49, R3 ;  /* 0x00000000033172ca */ /* 0x010fe200000e0000 */
[----:B------:R-:W-:Y:S01]  /*1950*/  USEL UR4, UR4, 0xffff, !UP0 ;  /* 0x0000ffff04047887 */ /* 0x000fe2000c000000 */
[----:B------:R-:W-:-:S02]  /*1960*/  PRMT R3, RZ, 0x7610, R3 ;  /* 0x00007610ff037816 */ /* 0x000fc40000000003 */
[----:B---3--:R-:W-:Y:S02]  /*1970*/  R2UR UR48, R2 ;  /* 0x00000000023072ca */ /* 0x008fe400000e0000 */
[----:B------:R-:W-:-:S07]  /*1980*/  PRMT R2, RZ, 0x7610, R2 ;  /* 0x00007610ff027816 */ /* 0x000fce0000000002 */
[----:B------:R-:W-:-:S04]  /*1990*/  UIADD3 UR49, UPT, UPT, -UR49, URZ, URZ ;  /* 0x000000ff31317290 */ /* 0x000fc8000fffe1ff */
[----:B------:R-:W-:Y:S02]  /*19a0*/  UIMAD UR49, UR7, UR49, UR10 ;  /* 0x00000031073172a4 */ /* 0x000fe4000f8e020a */
[----:B------:R-:W-:-:S04]  /*19b0*/  UIADD3 UR48, UPT, UPT, -UR48, URZ, URZ ;  /* 0x000000ff30307290 */ /* 0x000fc8000fffe1ff */
[----:B------:R-:W-:Y:S01]  /*19c0*/  UIMAD UR48, UR6, UR48, UR51 ;  /* 0x00000030063072a4 */ /* 0x000fe2000f8e0233 */
[----:B-12---:R-:W-:Y:S11]  /*19d0*/  BRA.U UP6, `(.L_x_18) ;  /* 0x0000000106647547 */ /* 0x006ff6000b800000 */
[----:B------:R-:W-:Y:S02]  /*19e0*/  UISETP.NE.AND UP0, UPT, UR48, URZ, UPT ;  /* 0x000000ff3000728c */ /* 0x000fe4000bf05270 */
[----:B------:R-:W-:Y:S02]  /*19f0*/  UISETP.NE.AND UP2, UPT, UR48, 0x1, UPT ;  /* 0x000000013000788c */ /* 0x000fe4000bf45270 */
[----:B------:R-:W-:Y:S02]  /*1a00*/  ULOP3.LUT UR7, UR49, 0x2, URZ, 0x3c, !UPT ;  /* 0x0000000231077892 */ /* 0x000fe4000f8e3cff */
[----:B------:R-:W-:Y:S02]  /*1a10*/  UISETP.GT.U32.AND UP4, UPT, UR49, 0x1, UP0 ;  /* 0x000000013100788c */ /* 0x000fe40008784070 */
[----:B------:R-:W-:Y:S02]  /*1a20*/  UISETP.GT.U32.AND UP3, UPT, UR49, 0x1, UP2 ;  /* 0x000000013100788c */ /* 0x000fe40009764070 */
[----:B------:R-:W-:-:S02]  /*1a30*/  UISETP.GT.U32.AND UP1, UPT, UR7, 0x1, UP0 ;  /* 0x000000010700788c */ /* 0x000fc40008724070 */
[----:B------:R-:W-:Y:S02]  /*1a40*/  UISETP.GT.U32.AND UP0, UPT, UR7, 0x1, UP2 ;  /* 0x000000010700788c */ /* 0x000fe40009704070 */
[----:B------:R-:W-:Y:S02]  /*1a50*/  USEL UR8, URZ, 0x1, UP4 ;  /* 0x00000001ff087887 */ /* 0x000fe4000a000000 */
[----:B------:R-:W-:Y:S02]  /*1a60*/  USEL UR7, URZ, 0x10, UP3 ;  /* 0x00000010ff077887 */ /* 0x000fe40009800000 */
[----:B------:R-:W-:Y:S02]  /*1a70*/  USEL UR21, URZ, 0x2, UP4 ;  /* 0x00000002ff157887 */ /* 0x000fe4000a000000 */
[----:B------:R-:W-:Y:S02]  /*1a80*/  USEL UR16, URZ, 0x20, UP3 ;  /* 0x00000020ff107887 */ /* 0x000fe40009800000 */
[----:B------:R-:W-:-:S02]  /*1a90*/  USEL UR9, URZ, 0x4, UP1 ;  /* 0x00000004ff097887 */ /* 0x000fc40008800000 */
[----:B------:R-:W-:Y:S02]  /*1aa0*/  UIADD3 UR21, UPT, UPT, UR21, UR7, UR8 ;  /* 0x0000000715157290 */ /* 0x000fe4000fffe008 */
[----:B------:R-:W-:Y:S02]  /*1ab0*/  USEL UR7, URZ, 0x8, UP1 ;  /* 0x00000008ff077887 */ /* 0x000fe40008800000 */
[----:B------:R-:W-:Y:S02]  /*1ac0*/  ULOP3.LUT UR6, UR49, 0xfffffffe, URZ, 0xc0, !UPT ;  /* 0xfffffffe31067892 */ /* 0x000fe4000f8ec0ff */
[----:B------:R-:W-:Y:S02]  /*1ad0*/  USEL UR8, URZ, 0x40, UP0 ;  /* 0x00000040ff087887 */ /* 0x000fe40008000000 */
[----:B------:R-:W-:Y:S02]  /*1ae0*/  UIADD3 UR9, UPT, UPT, UR9, UR16, UR21 ;  /* 0x0000001009097290 */ /* 0x000fe4000fffe015 */
[----:B------:R-:W-:-:S02]  /*1af0*/  ULEA UR6, UR48, UR6, 0x2 ;  /* 0x0000000630067291 */ /* 0x000fc4000f8e10ff */
[----:B------:R-:W-:Y:S02]  /*1b00*/  USEL UR16, URZ, 0x80, UP0 ;  /* 0x00000080ff107887 */ /* 0x000fe40008000000 */
[----:B------:R-:W-:-:S03]  /*1b10*/  UIADD3 UR8, UPT, UPT, UR7, UR8, UR9 ;  /* 0x0000000807087290 */ /* 0x000fc6000fffe009 */
[----:B------:R-:W-:Y:S01]  /*1b20*/  UMOV UR7, 0x3 ;  /* 0x0000000300077882 */ /* 0x000fe20000000000 */
[----:B------:R-:W-:Y:S02]  /*1b30*/  UIADD3 UR8, UPT, UPT, UR8, UR16, URZ ;  /* 0x0000001008087290 */ /* 0x000fe4000fffe0ff */
[----:B------:R-:W-:-:S04]  /*1b40*/  USHF.L.U32 UR6, UR7, UR6, URZ ;  /* 0x0000000607067299 */ /* 0x000fc800080006ff */
[----:B------:R-:W-:Y:S02]  /*1b50*/  MOV R3, UR8 ;  /* 0x0000000800037c02 */ /* 0x000fe40008000f00 */
[----:B------:R-:W-:-:S07]  /*1b60*/  MOV R2, UR6 ;  /* 0x0000000600027c02 */ /* 0x000fce0008000f00 */
.L_x_18:
[----:B------:R-:W1:Y:S01]  /*1b70*/  S2UR UR36, SR_CTAID.Z ;  /* 0x00000000002479c3 */ /* 0x000e620000002700 */
[----:B------:R-:W-:Y:S02]  /*1b80*/  UISETP.GE.AND UP0, UPT, UR20, 0x1, UPT ;  /* 0x000000011400788c */ /* 0x000fe4000bf06270 */
[----:B------:R-:W-:Y:S02]  /*1b90*/  ULOP3.LUT UR5, UR5, 0xffff, URZ, 0xc0, !UPT ;  /* 0x0000ffff05057892 */ /* 0x000fe4000f8ec0ff */
[----:B------:R-:W-:Y:S02]  /*1ba0*/  ULOP3.LUT UR4, UR4, 0xffff, URZ, 0xc0, !UPT ;  /* 0x0000ffff04047892 */ /* 0x000fe4000f8ec0ff */
[----:B------:R-:W-:Y:S02]  /*1bb0*/  ULOP3.LUT UR16, UR15, 0x400, URZ, 0xc0, !UPT ;  /* 0x000004000f107892 */ /* 0x000fe4000f8ec0ff */
[----:B------:R-:W-:Y:S02]  /*1bc0*/  UISETP.NE.AND UP3, UPT, UR11, 0x2, UPT ;  /* 0x000000020b00788c */ /* 0x000fe4000bf65270 */
[----:B------:R-:W-:-:S02]  /*1bd0*/  ULOP3.LUT UR31, UR31, 0x1, URZ, 0xc0, !UPT ;  /* 0x000000011f1f7892 */ /* 0x000fc4000f8ec0ff */
[----:B------:R-:W-:Y:S02]  /*1be0*/  ULOP3.LUT UR30, UR30, 0x1, URZ, 0xc0, !UPT ;  /* 0x000000011e1e7892 */ /* 0x000fe4000f8ec0ff */
[----:B------:R-:W-:Y:S02]  /*1bf0*/  ULOP3.LUT UR15, UR15, 0x200, URZ, 0xc0, !UPT ;  /* 0x000002000f0f7892 */ /* 0x000fe4000f8ec0ff */
[----:B------:R-:W-:Y:S02]  /*1c00*/  USHF.L.U32 UR14, UR14, UR5, URZ ;  /* 0x000000050e0e7299 */ /* 0x000fe400080006ff */
[----:B------:R-:W-:Y:S01]  /*1c10*/  USHF.L.U32 UR13, UR13, UR4, URZ ;  /* 0x000000040d0d7299 */ /* 0x000fe200080006ff */
[----:B------:R-:W-:Y:S01]  /*1c20*/  UMOV UR50, UR10 ;  /* 0x0000000a00327c82 */ /* 0x000fe20008000000 */
[----:B------:R-:W-:Y:S10]  /*1c30*/  BRA.U !UP0, `(.L_x_19) ;  /* 0x0000000108b87547 */ /* 0x000ff4000b800000 */
[----:B------:R-:W2:Y:S01]  /*1c40*/  LDCU.128 UR4, c[0x0][0xb10] ;  /* 0x00016200ff0477ac */ /* 0x000ea20008000c00 */
[----:B------:R-:W3:Y:S01]  /*1c50*/  LDCU UR23, c[0x0][0x370] ;  /* 0x00006e00ff1777ac */ /* 0x000ee20008000800 */
[----:B------:R-:W4:Y:S01]  /*1c60*/  LDCU UR22, c[0x0][0x374] ;  /* 0x00006e80ff1677ac */ /* 0x000f220008000800 */
[----:B------:R-:W1:Y:S01]  /*1c70*/  LDCU UR50, c[0x0][0xb0c] ;  /* 0x00016180ff3277ac */ /* 0x000e620008000800 */
[----:B------:R-:W3:Y:S01]  /*1c80*/  LDCU UR21, c[0x0][0xb20] ;  /* 0x00016400ff1577ac */ /* 0x000ee20008000800 */
[----:B------:R-:W3:Y:S01]  /*1c90*/  LDCU.64 UR8, c[0x0][0xb28] ;  /* 0x00016500ff0877ac */ /* 0x000ee20008000a00 */
[----:B--2---:R-:W-:Y:S02]  /*1ca0*/  UISETP.NE.AND UP0, UPT, UR6, 0x1, UPT ;  /* 0x000000010600788c */ /* 0x004fe4000bf05270 */
[----:B----4-:R-:W-:Y:S02]  /*1cb0*/  UIMAD.WIDE.U32 UR28, UR22, UR7, URZ ;  /* 0x00000007161c72a5 */ /* 0x010fe4000f8e00ff */
[----:B------:R-:W-:-:S02]  /*1cc0*/  UISETP.NE.AND UP2, UPT, UR20, 0x1, UPT ;  /* 0x000000011400788c */ /* 0x000fc4000bf45270 */
[----:B-1----:R-:W-:Y:S02]  /*1cd0*/  UISETP.NE.AND UP1, UPT, UR50, 0x1, UPT ;  /* 0x000000013200788c */ /* 0x002fe4000bf25270 */
[----:B------:R-:W-:Y:S02]  /*1ce0*/  UIMAD.WIDE.U32 UR32, UR51, UR7, URZ ;  /* 0x00000007332072a5 */ /* 0x000fe4000f8e00ff */
[----:B---3--:R-:W-:Y:S01]  /*1cf0*/  UIMAD.WIDE.U32 UR24, UR23, UR4, URZ ;  /* 0x00000004171872a5 */ /* 0x008fe2000f8e00ff */
[----:B------:R-:W-:Y:S01]  /*1d00*/  UMOV UR7, UR29 ;  /* 0x0000001d00077c82 */ /* 0x000fe20008000000 */
[----:B------:R-:W-:Y:S02]  /*1d10*/  UIMAD.WIDE.U32 UR28, UR10, UR4, URZ ;  /* 0x000000040a1c72a5 */ /* 0x000fe4000f8e00ff */
[----:B------:R-:W-:-:S03]  /*1d20*/  @UP0 USHF.R.U32.HI UR22, URZ, UR21, UR7 ;  /* 0x00000015ff160299 */ /* 0x000fc60008011607 */
[----:B------:R-:W-:Y:S02]  /*1d30*/  @UP1 USHF.R.U32.HI UR23, URZ, UR5, UR25 ;  /* 0x00000005ff171299 */ /* 0x000fe40008011619 */
[----:B------:R-:W-:Y:S02]  /*1d40*/  UIMAD.WIDE.U32 UR24, UR22, UR8, URZ ;  /* 0x00000008161872a5 */ /* 0x000fe4000f8e00ff */
[----:B------:R-:W-:Y:S02]  /*1d50*/  USHF.R.U32.HI UR33, URZ, UR21, UR33 ;  /* 0x00000015ff217299 */ /* 0x000fe40008011621 */
[----:B------:R-:W-:Y:S02]  /*1d60*/  UIMAD.WIDE.U32 UR34, UR23, UR8, URZ ;  /* 0x00000008172272a5 */ /* 0x000fe4000f8e00ff */
[----:B------:R-:W-:Y:S02]  /*1d70*/  @UP2 USHF.R.U32.HI UR22, URZ, UR9, UR25 ;  /* 0x00000009ff162299 */ /* 0x000fe40008011619 */
[----:B------:R-:W-:-:S02]  /*1d80*/  USHF.R.U32.HI UR29, URZ, UR5, UR29 ;  /* 0x00000005ff1d7299 */ /* 0x000fc4000801161d */
[----:B------:R-:W-:Y:S02]  /*1d90*/  USEL UR33, UR51, UR33, !UP0 ;  /* 0x0000002133217287 */ /* 0x000fe4000c000000 */
[----:B------:R-:W-:Y:S02]  /*1da0*/  @UP2 USHF.R.U32.HI UR23, URZ, UR9, UR35 ;  /* 0x00000009ff172299 */ /* 0x000fe40008011623 */
[----:B------:R-:W-:Y:S02]  /*1db0*/  UIMAD UR22, UR22, UR20, URZ ;  /* 0x00000014161672a4 */ /* 0x000fe4000f8e02ff */
[----:B------:R-:W-:Y:S02]  /*1dc0*/  USEL UR29, UR10, UR29, !UP1 ;  /* 0x0000001d0a1d7287 */ /* 0x000fe4000c800000 */
[----:B------:R-:W-:Y:S02]  /*1dd0*/  UIMAD UR4, UR23, UR20, URZ ;  /* 0x00000014170472a4 */ /* 0x000fe4000f8e02ff */
[----:B------:R-:W-:-:S02]  /*1de0*/  UISETP.GE.AND UP0, UPT, UR33, UR22, UPT ;  /* 0x000000162100728c */ /* 0x000fc4000bf06270 */
[----:B------:R-:W-:Y:S02]  /*1df0*/  UIMAD.WIDE.U32 UR34, UR33, UR8, URZ ;  /* 0x00000008212272a5 */ /* 0x000fe4000f8e00ff */
[----:B------:R-:W-:Y:S02]  /*1e00*/  UISETP.GE.OR UP0, UPT, UR29, UR4, UP0 ;  /* 0x000000041d00728c */ /* 0x000fe40008706670 */
[----:B------:R-:W-:Y:S02]  /*1e10*/  USHF.R.U32.HI UR4, URZ, UR9, UR35 ;  /* 0x00000009ff047299 */ /* 0x000fe40008011623 */
[----:B------:R-:W-:Y:S02]  /*1e20*/  UIMAD.WIDE.U32 UR24, UR29, UR8, URZ ;  /* 0x000000081d1872a5 */ /* 0x000fe4000f8e00ff */
[----:B------:R-:W-:Y:S02]  /*1e30*/  USEL UR4, UR33, UR4, !UP2 ;  /* 0x0000000421047287 */ /* 0x000fe4000d000000 */
[----:B------:R-:W-:-:S02]  /*1e40*/  UIADD3 UR5, UPT, UPT, -UR33, URZ, URZ ;  /* 0x000000ff21057290 */ /* 0x000fc4000fffe1ff */
[----:B------:R-:W-:Y:S02]  /*1e50*/  UIADD3 UR8, UPT, UPT, -UR4, URZ, URZ ;  /* 0x000000ff04087290 */ /* 0x000fe4000fffe1ff */
[----:B------:R-:W-:Y:S02]  /*1e60*/  @!UP0 USHF.R.U32.HI UR9, URZ, UR9, UR25 ;  /* 0x00000009ff098299 */ /* 0x000fe40008011619 */
[----:B------:R-:W-:Y:S02]  /*1e70*/  UIMAD UR8, UR20, UR8, UR33 ;  /* 0x00000008140872a4 */ /* 0x000fe4000f8e0221 */
[----:B------:R-:W-:Y:S02]  /*1e80*/  @!UP0 USEL UR9, UR29, UR9, !UP2 ;  /* 0x000000091d098287 */ /* 0x000fe4000d000000 */
[----:B------:R-:W-:Y:S02]  /*1e90*/  UIADD3 UR7, UPT, UPT, -UR29, URZ, URZ ;  /* 0x000000ff1d077290 */ /* 0x000fe4000fffe1ff */
[----:B------:R-:W-:-:S02]  /*1ea0*/  @!UP0 UIMAD UR8, UR8, UR23, UR9 ;  /* 0x00000017080882a4 */ /* 0x000fc4000f8e0209 */
[----:B------:R-:W-:Y:S02]  /*1eb0*/  @!UP0 UIADD3 UR4, UPT, UPT, UR4, -UR9, URZ ;  /* 0x8000000904048290 */ /* 0x000fe4000fffe0ff */
[----:B------:R-:W-:Y:S02]  /*1ec0*/  UIMAD UR5, UR6, UR5, UR51 ;  /* 0x00000005060572a4 */ /* 0x000fe4000f8e0233 */
[----:B------:R-:W-:Y:S02]  /*1ed0*/  @!UP0 UIMAD UR33, UR4, UR20, UR29 ;  /* 0x00000014042182a4 */ /* 0x000fe4000f8e021d */
[----:B------:R-:W-:Y:S01]  /*1ee0*/  UIMAD UR7, UR50, UR7, UR10 ;  /* 0x00000007320772a4 */ /* 0x000fe2000f8e020a */
[----:B------:R-:W-:Y:S01]  /*1ef0*/  @!UP0 UMOV UR29, UR8 ;  /* 0x00000008001d8c82 */ /* 0x000fe20008000000 */
[----:B------:R-:W-:Y:S02]  /*1f00*/  UIMAD UR51, UR33, UR6, UR5 ;  /* 0x00000006213372a4 */ /* 0x000fe4000f8e0205 */
[----:B------:R-:W-:-:S12]  /*1f10*/  UIMAD UR50, UR29, UR50, UR7 ;  /* 0x000000321d3272a4 */ /* 0x000fd8000f8e0207 */
.L_x_19:
[----:B------:R-:W-:-:S09]  /*1f20*/  UISETP.NE.AND UP0, UPT, UR19, 0x1, UPT ;  /* 0x000000011300788c */ /* 0x000fd2000bf05270 */
[----:B------:R-:W-:Y:S05]  /*1f30*/  BRA.U UP0, `(.L_x_20) ;  /* 0x0000000100407547 */ /* 0x000fea000b800000 */
[----:B------:R-:W2:Y:S01]  /*1f40*/  LDCU.128 UR4, c[0x0][0xb10] ;  /* 0x00016200ff0477ac */ /* 0x000ea20008000c00 */
[----:B------:R-:W3:Y:S01]  /*1f50*/  LDCU UR9, c[0x0][0xb0c] ;  /* 0x00016180ff0977ac */ /* 0x000ee20008000800 */
[----:B------:R-:W4:Y:S01]  /*1f60*/  LDCU UR8, c[0x0][0xb20] ;  /* 0x00016400ff0877ac */ /* 0x000f220008000800 */
[----:B--2---:R-:W-:Y:S02]  /*1f70*/  UIMAD.WIDE.U32 UR22, UR50, UR4, URZ ;  /* 0x00000004321672a5 */ /* 0x004fe4000f8e00ff */
[----:B------:R-:W-:Y:S02]  /*1f80*/  UIMAD.WIDE.U32 UR20, UR51, UR7, URZ ;  /* 0x00000007331472a5 */ /* 0x000fe4000f8e00ff */
[----:B---3--:R-:W-:Y:S02]  /*1f90*/  UISETP.NE.AND UP1, UPT, UR9, 0x1, UPT ;  /* 0x000000010900788c */ /* 0x008fe4000bf25270 */
[----:B------:R-:W-:Y:S01]  /*1fa0*/  UISETP.NE.AND UP0, UPT, UR6, 0x1, UPT ;  /* 0x000000010600788c */ /* 0x000fe2000bf05270 */
[----:B------:R-:W-:Y:S01]  /*1fb0*/  UMOV UR7, UR23 ;  /* 0x0000001700077c82 */ /* 0x000fe20008000000 */
[----:B----4-:R-:W-:-:S02]  /*1fc0*/  USHF.R.U32.HI UR8, URZ, UR8, UR21 ;  /* 0x00000008ff087299 */ /* 0x010fc40008011615 */
[----:B------:R-:W-:Y:S02]  /*1fd0*/  USHF.R.U32.HI UR5, URZ, UR5, UR7 ;  /* 0x00000005ff057299 */ /* 0x000fe40008011607 */
[----:B------:R-:W-:Y:S02]  /*1fe0*/  USEL UR8, UR51, UR8, !UP0 ;  /* 0x0000000833087287 */ /* 0x000fe4000c000000 */
[----:B------:R-:W-:-:S04]  /*1ff0*/  USEL UR5, UR50, UR5, !UP1 ;  /* 0x0000000532057287 */ /* 0x000fc8000c800000 */
[----:B------:R-:W-:Y:S02]  /*2000*/  UIADD3 UR4, UPT, UPT, -UR8, UR5, URZ ;  /* 0x0000000508047290 */ /* 0x000fe4000fffe1ff */
[----:B------:R-:W-:Y:S02]  /*2010*/  UIADD3 UR5, UPT, UPT, UR8, -UR5, URZ ;  /* 0x8000000508057290 */ /* 0x000fe4000fffe0ff */
[----:B------:R-:W-:Y:S02]  /*2020*/  UIMAD UR51, UR4, UR6, UR51 ;  /* 0x00000006043372a4 */ /* 0x000fe4000f8e0233 */
[----:B------:R-:W-:-:S12]  /*2030*/  UIMAD UR50, UR5, UR9, UR50 ;  /* 0x00000009053272a4 */ /* 0x000fd8000f8e0232 */
.L_x_20:
[----:B------:R-:W-:-:S09]  /*2040*/  UISETP.EQ.U32.AND UP0, UPT, UR12, 0x1, UPT ;  /* 0x000000010c00788c */ /* 0x000fd2000bf02070 */
[----:B------:R-:W-:Y:S05]  /*2050*/  BRA.U !UP0, `(.L_x_21) ;  /* 0x00000001080c7547 */ /* 0x000fea000b800000 */
[----:B------:R-:W-:Y:S01]  /*2060*/  UCGABAR_WAIT ;  /* 0x0000000000007dc7 */ /* 0x000fe20008000000 */
[----:B------:R-:W-:Y:S01]  /*2070*/  CCTL.IVALL ;  /* 0x00000000ff00798f */ /* 0x000fe20002000000 */
[----:B------:R-:W-:Y:S05]  /*2080*/  BRA `(.L_x_22) ;  /* 0x0000000000047947 */ /* 0x000fea0003800000 */
.L_x_21:
[----:B------:R-:W-:Y:S06]  /*2090*/  BAR.SYNC.DEFER_BLOCKING 0x0 ;  /* 0x0000000000007b1d */ /* 0x000fec0000010000 */
.L_x_22:
[----:B------:R-:W-:Y:S05]  /*20a0*/  BRA.U UP3, `(.L_x_23) ;  /* 0x00000039034c7547 */ /* 0x000fea000b800000 */
[----:B------:R-:W2:Y:S01]  /*20b0*/  LDCU UR6, c[0x0][0x38c] ;  /* 0x00007180ff0677ac */ /* 0x000ea20008000800 */
[----:B------:R-:W-:Y:S01]  /*20c0*/  PLOP3.LUT P1, PT, PT, PT, UP5, 0x80, 0x8 ;  /* 0x000000000008781c */ /* 0x000fe20003f2f058 */
[----:B------:R-:W-:Y:S01]  /*20d0*/  IMAD.MOV.U32 R12, RZ, RZ, 0x1 ;  /* 0x00000001ff0c7424 */ /* 0x000fe200078e00ff */
[----:B------:R-:W-:Y:S01]  /*20e0*/  ISETP.NE.AND P2, PT, R0, RZ, P3 ;  /* 0x000000ff0000720c */ /* 0x000fe20001f45270 */
[----:B------:R-:W-:Y:S01]  /*20f0*/  USHF.L.U32 UR5, UR10, 0x5, URZ ;  /* 0x000000050a057899 */ /* 0x000fe200080006ff */
[----:B------:R-:W-:Y:S01]  /*2100*/  PLOP3.LUT P1, PT, P1, PT, PT, 0x8, 0x80 ;  /* 0x000000000080781c */ /* 0x000fe20000f2e170 */
[----:B------:R-:W-:Y:S01]  /*2110*/  USHF.L.U32 UR4, UR10, 0x6, URZ ;  /* 0x000000060a047899 */ /* 0x000fe200080006ff */
[----:B------:R-:W-:Y:S01]  /*2120*/  CS2R R10, SRZ ;  /* 0x00000000000a7805 */ /* 0x000fe2000001ff00 */
[----:B------:R-:W-:Y:S01]  /*2130*/  UMOV UR17, 0x400 ;  /* 0x0000040000117882 */ /* 0x000fe20000000000 */
[----:B------:R-:W-:Y:S01]  /*2140*/  UISETP.NE.AND UP1, UPT, UR11, URZ, UPT ;  /* 0x000000ff0b00728c */ /* 0x000fe2000bf25270 */
[----:B------:R-:W-:Y:S01]  /*2150*/  IMAD.MOV.U32 R9, RZ, RZ, RZ ;  /* 0x000000ffff097224 */ /* 0x000fe200078e00ff */
[----:B------:R-:W-:Y:S01]  /*2160*/  ULEA UR17, UR54, UR17, 0x18 ;  /* 0x0000001136117291 */ /* 0x000fe2000f8ec0ff */
[----:B------:R-:W-:Y:S01]  /*2170*/  IMAD.MOV.U32 R8, RZ, RZ, 0x1 ;  /* 0x00000001ff087424 */ /* 0x000fe200078e00ff */
[----:B------:R-:W-:-:S02]  /*2180*/  ULOP3.LUT UR5, UR5, 0x20, URZ, 0xc0, !UPT ;  /* 0x0000002005057892 */ /* 0x000fc4000f8ec0ff */
[----:B------:R-:W-:Y:S01]  /*2190*/  ULOP3.LUT UR4, UR4, 0x40, URZ, 0xc0, !UPT ;  /* 0x0000004004047892 */ /* 0x000fe2000f8ec0ff */
[----:B------:R-:W3:Y:S01]  /*21a0*/  LDCU UR19, c[0x0][0x370] ;  /* 0x00006e00ff1377ac */ /* 0x000ee20008000800 */
[----:B--2---:R-:W-:Y:S02]  /*21b0*/  UIADD3 UR7, UPT, UPT, UR6, 0x1f, URZ ;  /* 0x0000001f06077890 */ /* 0x004fe4000fffe0ff */
[----:B------:R-:W-:Y:S02]  /*21c0*/  UIADD3 UR20, UPT, UPT, UR6, 0x3e, URZ ;  /* 0x0000003e06147890 */ /* 0x000fe4000fffe0ff */
[----:B------:R-:W-:Y:S02]  /*21d0*/  USHF.R.S32.HI UR21, URZ, 0x1f, UR7 ;  /* 0x0000001fff157899 */ /* 0x000fe40008011407 */
[----:B------:R-:W-:Y:S02]  /*21e0*/  UIADD3 UR6, UPT, UPT, UR6, -0x1, URZ ;  /* 0xffffffff06067890 */ /* 0x000fe4000fffe0ff */
[----:B------:R-:W-:-:S02]  /*21f0*/  ULEA.HI UR21, UR21, UR7, URZ, 0x5 ;  /* 0x0000000715157291 */ /* 0x000fc4000f8f28ff */
[----:B------:R-:W-:Y:S02]  /*2200*/  UISETP.GE.U32.AND UP2, UPT, UR6, -0x3f, UPT ;  /* 0xffffffc10600788c */ /* 0x000fe4000bf46070 */
[----:B------:R-:W-:Y:S01]  /*2210*/  USHF.R.S32.HI UR21, URZ, 0x5, UR21 ;  /* 0x00000005ff157899 */ /* 0x000fe20008011415 */
[----:B------:R-:W2:Y:S03]  /*2220*/  LDCU.64 UR22, c[0x0][0x348] ;  /* 0x00006900ff1677ac */ /* 0x000ea60008000a00 */
[----:B------:R-:W-:Y:S01]  /*2230*/  UISETP.LT.U32.AND UP0, UPT, UR21, 0x48, UPT ;  /* 0x000000481500788c */ /* 0x000fe2000bf01070 */
[----:B------:R-:W4:Y:S03]  /*2240*/  LDCU UR18, c[0x0][0x374] ;  /* 0x00006e80ff1277ac */ /* 0x000f260008000800 */
[----:B------:R-:W-:-:S02]  /*2250*/  USEL UR41, UR21, 0x48, UP0 ;  /* 0x0000004815297887 */ /* 0x000fc40008000000 */
[----:B------:R-:W-:Y:S02]  /*2260*/  USEL UR26, UR26, 0x2, UP1 ;  /* 0x000000021a1a7887 */ /* 0x000fe40008800000 */
[----:B------:R-:W-:Y:S02]  /*2270*/  UIADD3 UR25, UPT, UPT, UR41, -0x1, URZ ;  /* 0xffffffff29197890 */ /* 0x000fe4000fffe0ff */
[----:B------:R-:W-:Y:S02]  /*2280*/  @UP2 UIADD3 UR25, UPT, UPT, UR41, URZ, URZ ;  /* 0x000000ff29192290 */ /* 0x000fe4000fffe0ff */
[----:B------:R-:W-:Y:S02]  /*2290*/  UIADD3 UR40, UPT, UPT, UR17, 0x2800, UR16 ;  /* 0x0000280011287890 */ /* 0x000fe4000fffe010 */
[----:B------:R-:W-:Y:S02]  /*22a0*/  UIADD3 UR24, UPT, UPT, UR25, 0x1, URZ ;  /* 0x0000000119187890 */ /* 0x000fe4000fffe0ff */
[----:B------:R-:W-:-:S02]  /*22b0*/  UIADD3 UR39, UPT, UPT, UR17, 0x26800, UR15 ;  /* 0x0002680011277890 */ /* 0x000fc4000fffe00f */
[----:B------:R-:W-:Y:S02]  /*22c0*/  ULEA UR31, UR31, UR5, 0x4 ;  /* 0x000000051f1f7291 */ /* 0x000fe4000f8e20ff */
[----:B------:R-:W-:Y:S02]  /*22d0*/  ULEA UR30, UR30, UR4, 0x5 ;  /* 0x000000041e1e7291 */ /* 0x000fe4000f8e28ff */
[----:B------:R-:W-:Y:S02]  /*22e0*/  UIADD3 UR38, UPT, UPT, UR21, -UR41, URZ ;  /* 0x8000002915267290 */ /* 0x000fe4000fffe0ff */
[----:B------:R-:W-:Y:S01]  /*22f0*/  UIADD3 UR25, UPT, UPT, -UR25, URZ, URZ ;  /* 0x000000ff19197290 */ /* 0x000fe2000fffe1ff */
[----:B--234-:R-:W-:-:S11]  /*2300*/  UMOV UR29, URZ ;  /* 0x000000ff001d7c82 */ /* 0x01cfd60008000000 */
.L_x_43:
[----:B------:R-:W-:-:S09]  /*2310*/  UISETP.NE.AND UP0, UPT, UR54, URZ, UPT ;  /* 0x000000ff3600728c */ /* 0x000fd2000bf05270 */
[----:B------:R-:W-:Y:S05]  /*2320*/  BRA.U UP0, `(.L_x_24) ;  /* 0x0000000100287547 */ /* 0x000fea000b800000 */
[----:B------:R-:W-:Y:S02]  /*2330*/  LEA R0, R9, UR17, 0x3 ;  /* 0x0000001109007c11 */ /* 0x000fe4000f8e18ff */
[----:B------:R-:W-:-:S04]  /*2340*/  SHF.L.U32 R2, R8, 0x1f, RZ ;  /* 0x0000001f08027819 */ /* 0x000fc800000006ff */
[----:B------:R-:W2:Y:S02]  /*2350*/  SYNCS.PHASECHK.TRANS64.TRYWAIT P0, [R0+URZ+0x510], R2 ;  /* 0x00051002000075a7 */ /* 0x000ea400080011ff */
[----:B--2---:R-:W-:Y:S05]  /*2360*/  @!P0 BRA `(.L_x_25) ;  /* 0x0000007400ac8947 */ /* 0x004fea0003800000 */
.L_x_182:
[----:B------:R-:W-:Y:S01]  /*2370*/  VIADD R9, R9, 0x1 ;  /* 0x0000000109097836 */ /* 0x000fe20000000000 */
[----:B------:R2:W-:Y:S04]  /*2380*/  SYNCS.ARRIVE.TRANS64.A1T0 RZ, [R0+URZ+0x500], RZ ;  /* 0x000500ff00ff79a7 */ /* 0x0005e800081000ff */
[----:B------:R-:W-:-:S04]  /*2390*/  ISETP.NE.AND P0, PT, R9, 0x2, PT ;  /* 0x000000020900780c */ /* 0x000fc80003f05270 */
[----:B------:R-:W-:Y:S02]  /*23a0*/  SEL R9, R9, RZ, P0 ;  /* 0x000000ff09097207 */ /* 0x000fe40000000000 */
[----:B--2---:R-:W-:-:S04]  /*23b0*/  SEL R0, RZ, 0x1, P0 ;  /* 0x00000001ff007807 */ /* 0x004fc80000000000 */
[----:B------:R-:W-:-:S07]  /*23c0*/  LOP3.LUT R8, R8, R0, RZ, 0x3c, !PT ;  /* 0x0000000008087212 */ /* 0x000fce00078e3cff */
.L_x_24:
[----:B------:R-:W-:Y:S01]  /*23d0*/  UISETP.GE.U32.AND UP0, UPT, UR20, 0x3f, UPT ;  /* 0x0000003f1400788c */ /* 0x000fe2000bf06070 */
[----:B------:R-:W-:Y:S01]  /*23e0*/  SHF.L.U32 R0, R12, 0x1f, RZ ;  /* 0x0000001f0c007819 */ /* 0x000fe200000006ff */
[----:B------:R-:W-:Y:S02]  /*23f0*/  ULEA.HI UR35, UR50, UR50, URZ, 0x1 ;  /* 0x0000003232237291 */ /* 0x000fe4000f8f08ff */
[----:B------:R-:W-:Y:S02]  /*2400*/  ULEA UR4, UR29, UR17, 0x3 ;  /* 0x000000111d047291 */ /* 0x000fe4000f8e18ff */
[----:B------:R-:W-:Y:S02]  /*2410*/  USHF.L.U32 UR35, UR35, 0x6, URZ ;  /* 0x0000000623237899 */ /* 0x000fe400080006ff */
[----:B------:R-:W-:Y:S02]  /*2420*/  ULEA UR11, UR51, UR31, 0x6 ;  /* 0x0000001f330b7291 */ /* 0x000fe4000f8e30ff */
[----:B------:R-:W-:-:S03]  /*2430*/  ULOP3.LUT UR35, UR35, 0xffffff80, URZ, 0xc0, !UPT ;  /* 0xffffff8023237892 */ /* 0x000fc6000f8ec0ff */
[----:B------:R2:W3:Y:S01]  /*2440*/  SYNCS.PHASECHK.TRANS64.TRYWAIT P0, [UR4+0x240], R0 ;  /* 0x00024000ff0075a7 */ /* 0x0004e20008001104 */
[----:B------:R-:W-:Y:S01]  /*2450*/  UIADD3 UR35, UPT, UPT, UR30, UR35, URZ ;  /* 0x000000231e237290 */ /* 0x000fe2000fffe0ff */
[----:B------:R-:W-:Y:S01]  /*2460*/  UMOV UR4, URZ ;  /* 0x000000ff00047c82 */ /* 0x000fe20008000000 */
[----:B------:R-:W-:Y:S10]  /*2470*/  BRA.U !UP0, `(.L_x_26) ;  /* 0x0000000108c87547 */ /* 0x000ff4000b800000 */
[----:B------:R-:W-:Y:S01]  /*2480*/  UMOV UR5, UR25 ;  /* 0x0000001900057c82 */ /* 0x000fe20008000000 */
[----:B------:R-:W-:Y:S01]  /*2490*/  UMOV UR50, UR29 ;  /* 0x0000001d00327c82 */ /* 0x000fe20008000000 */
[----:B------:R-:W-:-:S05]  /*24a0*/  UMOV UR34, URZ ;  /* 0x000000ff00227c82 */ /* 0x000fca0008000000 */
.L_x_32:
[----:B------:R-:W-:Y:S01]  /*24b0*/  ULEA UR33, UR50, UR17, 0x3 ;  /* 0x0000001132217291 */ /* 0x000fe2000f8e18ff */
[----:B---3--:R-:W-:Y:S01]  /*24c0*/  @P3 MOV R2, 0x1800 ;  /* 0x0000180000023802 */ /* 0x008fe20000000f00 */
[----:B-1-34-:R-:W-:Y:S10]  /*24d0*/  @P0 BRA `(.L_x_27) ;  /* 0x00000000000c0947 */ /* 0x01aff40003800000 */
[----:B------:R-:W-:-:S04]  /*24e0*/  SHF.L.U32 R3, R12, 0x1f, RZ ;  /* 0x0000001f0c037819 */ /* 0x000fc800000006ff */
[----:B------:R-:W3:Y:S02]  /*24f0*/  SYNCS.PHASECHK.TRANS64.TRYWAIT P0, [UR33+0x240], R3 ;  /* 0x00024003ff0075a7 */ /* 0x000ee40008001121 */
[----:B---3--:R-:W-:Y:S05]  /*2500*/  @!P0 BRA `(.L_x_28) ;  /* 0x0000007400588947 */ /* 0x008fea0003800000 */
.L_x_27:
[----:B------:R3:W-:Y:S01]  /*2510*/  @P3 SYNCS.ARRIVE.TRANS64 RZ, [UR33], R2 ;  /* 0x00000002ffff39a7 */ /* 0x0007e20008000021 */
[----:B------:R-:W-:Y:S02]  /*2520*/  ULOP3.LUT UR4, UR26, 0x2, URZ, 0xfc, !UPT ;  /* 0x000000021a047892 */ /* 0x000fe4000f8efcff */
[----:B------:R-:W-:Y:S02]  /*2530*/  UIADD3 UR5, UPT, UPT, UR5, 0x1, URZ ;  /* 0x0000000105057890 */ /* 0x000fe4000fffe0ff */
[----:B------:R-:W-:Y:S02]  /*2540*/  UISETP.NE.AND UP0, UPT, UR4, 0x2, UPT ;  /* 0x000000020400788c */ /* 0x000fe4000bf05270 */
[----:B------:R-:W-:-:S07]  /*2550*/  UISETP.NE.AND UP2, UPT, UR5, 0x1, UPT ;  /* 0x000000010500788c */ /* 0x000fce000bf45270 */
[----:B------:R-:W-:Y:S05]  /*2560*/  BRA.U UP0, `(.L_x_29) ;  /* 0x0000000100047547 */ /* 0x000fea000b800000 */
[----:B-1----:R-:W-:Y:S05]  /*2570*/  BPT.TRAP 0x1 ;  /* 0x000000040000795c */ /* 0x002fea0000300000 */
.L_x_29:
[----:B------:R-:W-:Y:S04]  /*2580*/  BSSY.RECONVERGENT B0, `(.L_x_30) ;  /* 0x0000003000007945 */ /* 0x000fe80003800200 */
[----:B------:R-:W-:Y:S05]  /*2590*/  @!P2 BRA `(.L_x_31) ;  /* 0x000000000004a947 */ /* 0x000fea0003800000 */
[----:B-1----:R-:W-:Y:S05]  /*25a0*/  BPT.TRAP 0x1 ;  /* 0x000000040000795c */ /* 0x002fea0000300000 */
.L_x_31:
[----:B-1----:R-:W-:Y:S05]  /*25b0*/  BSYNC.RECONVERGENT B0 ;  /* 0x0000000000007941 */ /* 0x002fea0003800200 */
.L_x_30:
[----:B------:R-:W-:Y:S02]  /*25c0*/  UIADD3 UR29, UPT, UPT, UR50, 0x1, URZ ;  /* 0x00000001321d7890 */ /* 0x000fe4000fffe0ff */
[----:B------:R-:W-:Y:S02]  /*25d0*/  ULEA UR32, UR50, UR16, 0xb ;  /* 0x0000001032207291 */ /* 0x000fe4000f8e58ff */
[----:B------:R-:W-:Y:S02]  /*25e0*/  UISETP.NE.AND UP0, UPT, UR29, 0x48, UPT ;  /* 0x000000481d00788c */ /* 0x000fe4000bf05270 */
[----:B------:R-:W-:Y:S02]  /*25f0*/  UIADD3 UR46, UP1, UPT, UR22, 0x80, URZ ;  /* 0x00000080162e7890 */ /* 0x000fe4000ff3e0ff */
[----:B------:R-:W-:Y:S02]  /*2600*/  USEL UR6, URZ, 0x1, UP0 ;  /* 0x00000001ff067887 */ /* 0x000fe40008000000 */
[----:B------:R-:W-:-:S02]  /*2610*/  USEL UR29, UR29, URZ, UP0 ;  /* 0x000000ff1d1d7287 */ /* 0x000fc40008000000 */
[----:B------:R-:W-:Y:S02]  /*2620*/  ULEA UR8, UR50, UR15, 0xa ;  /* 0x0000000f32087291 */ /* 0x000fe4000f8e50ff */
[----:B------:R-:W-:Y:S01]  /*2630*/  UIADD3 UR44, UP0, UPT, UR22, 0x180, URZ ;  /* 0x00000180162c7890 */ /* 0x000fe2000ff1e0ff */
[----:B------:R-:W-:Y:S01]  /*2640*/  LOP3.LUT R12, R12, UR6, RZ, 0x3c, !PT ;  /* 0x000000060c0c7c12 */ /* 0x000fe2000f8e3cff */
[----:B------:R-:W-:Y:S02]  /*2650*/  ULEA UR4, UR29, UR17, 0x3 ;  /* 0x000000111d047291 */ /* 0x000fe4000f8e18ff */
[----:B------:R-:W-:Y:S01]  /*2660*/  ULOP3.LUT UR33, UR33, 0xfefffff8, URZ, 0xc0, !UPT ;  /* 0xfefffff821217892 */ /* 0x000fe2000f8ec0ff */
[----:B--2---:R-:W-:Y:S01]  /*2670*/  SHF.L.U32 R0, R12, 0x1f, RZ ;  /* 0x0000001f0c007819 */ /* 0x004fe200000006ff */
[----:B------:R-:W-:Y:S02]  /*2680*/  UIADD3.X UR47, UPT, UPT, URZ, UR23, URZ, UP1, !UPT ;  /* 0x00000017ff2f7290 */ /* 0x000fe40008ffe4ff */
[----:B------:R-:W-:-:S02]  /*2690*/  UIADD3 UR32, UPT, UPT, UR17, 0x2800, UR32 ;  /* 0x0000280011207890 */ /* 0x000fc4000fffe020 */
[----:B------:R-:W-:Y:S01]  /*26a0*/  UPRMT UR7, URZ, 0x5410, UR14 ;  /* 0x00005410ff077896 */ /* 0x000fe2000800000e */
[----:B------:R4:W1:Y:S01]  /*26b0*/  SYNCS.PHASECHK.TRANS64.TRYWAIT P0, [UR4+0x240], R0 ;  /* 0x00024000ff0075a7 */ /* 0x0008620008001104 */
[----:B------:R-:W-:Y:S02]  /*26c0*/  UIADD3 UR8, UPT, UPT, UR17, 0x26800, UR8 ;  /* 0x0002680011087890 */ /* 0x000fe4000fffe008 */
[----:B------:R-:W-:Y:S02]  /*26d0*/  UIADD3.X UR45, UPT, UPT, URZ, UR23, URZ, UP0, !UPT ;  /* 0x00000017ff2d7290 */ /* 0x000fe400087fe4ff */
[----:B------:R-:W-:Y:S01]  /*26e0*/  UPRMT UR6, URZ, 0x5410, UR13 ;  /* 0x00005410ff067896 */ /* 0x000fe2000800000d */
[----:B------:R-:W-:Y:S01]  /*26f0*/  UMOV UR42, 0x0 ;  /* 0x00000000002a7882 */ /* 0x000fe20000000000 */
[----:B------:R-:W-:Y:S01]  /*2700*/  UMOV UR43, 0x10000000 ;  /* 0x10000000002b7882 */ /* 0x000fe20000000000 */
[----:B------:R-:W-:Y:S01]  /*2710*/  UMOV UR10, UR34 ;  /* 0x00000022000a7c82 */ /* 0x000fe20008000000 */
[----:B------:R-:W-:Y:S01]  /*2720*/  UMOV UR12, UR36 ;  /* 0x00000024000c7c82 */ /* 0x000fe20008000000 */
[----:B------:R-:W-:Y:S01]  /*2730*/  UMOV UR9, UR33 ;  /* 0x0000002100097c82 */ /* 0x000fe20008000000 */
[----:B------:R2:W-:Y:S01]  /*2740*/  UTMALDG.3D.MULTICAST.2CTA [UR32], [UR46], UR7, desc[UR42] ;  /* 0x00002a202e0073b4 */ /* 0x0005e20008211807 */
[----:B------:R-:W-:Y:S01]  /*2750*/  UMOV UR4, UR24 ;  /* 0x0000001800047c82 */ /* 0x000fe20008000000 */
[----:B------:R-:W-:Y:S01]  /*2760*/  UMOV UR50, UR29 ;  /* 0x0000001d00327c82 */ /* 0x000fe20008000000 */
[----:B------:R4:W-:Y:S01]  /*2770*/  UTMALDG.3D.MULTICAST.2CTA [UR8], [UR44], UR6, desc[UR42] ;  /* 0x00002a082c0073b4 */ /* 0x0009e20008211806 */
[----:B--2---:R-:W-:Y:S01]  /*2780*/  UIADD3 UR34, UPT, UPT, UR34, 0x20, URZ ;  /* 0x0000002022227890 */ /* 0x004fe2000fffe0ff */
[----:B------:R-:W-:Y:S11]  /*2790*/  BRA.U UP2, `(.L_x_32) ;  /* 0xfffffffd02447547 */ /* 0x000ff6000b83ffff */
.L_x_26:
[----:B------:R-:W-:Y:S01]  /*27a0*/  ULEA UR5, UR29, UR17, 0x3 ;  /* 0x000000111d057291 */ /* 0x000fe2000f8e18ff */
[----:B--2-4-:R-:W-:Y:S01]  /*27b0*/  SHF.L.U32 R0, R12, 0x1f, RZ ;  /* 0x0000001f0c007819 */ /* 0x014fe200000006ff */
[----:B------:R-:W-:Y:S01]  /*27c0*/  @!P1 SYNCS.ARRIVE.TRANS64.A1T0 RZ, [UR17+0x498], RZ ;  /* 0x000498ffffff99a7 */ /* 0x000fe20008100011 */
[----:B------:R-:W-:-:S06]  /*27d0*/  UISETP.GT.AND UP0, UPT, UR21, UR41, UPT ;  /* 0x000000291500728c */ /* 0x000fcc000bf04270 */
[----:B-1-3--:R1:W2:Y:S03]  /*27e0*/  SYNCS.PHASECHK.TRANS64.TRYWAIT P0, [UR5+0x240], R0 ;  /* 0x00024000ff0075a7 */ /* 0x00a2a60008001105 */
[----:B------:R-:W-:Y:S05]  /*27f0*/  BRA.U !UP0, `(.L_x_33) ;  /* 0x0000000108b87547 */ /* 0x000fea000b800000 */
[----:B------:R-:W-:Y:S01]  /*2800*/  UIADD3 UR6, UPT, UPT, UR38, UR4, URZ ;  /* 0x0000000426067290 */ /* 0x000fe2000fffe0ff */
[----:B------:R-:W-:-:S11]  /*2810*/  UMOV UR50, UR29 ;  /* 0x0000001d00327c82 */ /* 0x000fd60008000000 */
.L_x_39:
[----:B------:R-:W-:Y:S01]  /*2820*/  ULEA UR33, UR50, UR17, 0x3 ;  /* 0x0000001132217291 */ /* 0x000fe2000f8e18ff */
[----:B--2---:R-:W-:Y:S01]  /*2830*/  @P3 MOV R2, 0x1800 ;  /* 0x0000180000023802 */ /* 0x004fe20000000f00 */
[----:B--2-4-:R-:W-:Y:S10]  /*2840*/  @P0 BRA `(.L_x_34) ;  /* 0x00000000000c0947 */ /* 0x014ff40003800000 */
[----:B------:R-:W-:-:S04]  /*2850*/  SHF.L.U32 R3, R12, 0x1f, RZ ;  /* 0x0000001f0c037819 */ /* 0x000fc800000006ff */
[----:B------:R-:W2:Y:S02]  /*2860*/  SYNCS.PHASECHK.TRANS64.TRYWAIT P0, [UR33+0x240], R3 ;  /* 0x00024003ff0075a7 */ /* 0x000ea40008001121 */
[----:B--2---:R-:W-:Y:S05]  /*2870*/  @!P0 BRA `(.L_x_35) ;  /* 0x0000007000948947 */ /* 0x004fea0003800000 */
.L_x_34:
[----:B------:R2:W-:Y:S01]  /*2880*/  @P3 SYNCS.ARRIVE.TRANS64 RZ, [UR33], R2 ;  /* 0x00000002ffff39a7 */ /* 0x0005e20008000021 */
[----:B------:R-:W-:-:S04]  /*2890*/  ULOP3.LUT UR5, UR26, 0x2, URZ, 0xfc, !UPT ;  /* 0x000000021a057892 */ /* 0x000fc8000f8efcff */
[----:B------:R-:W-:-:S09]  /*28a0*/  UISETP.NE.AND UP0, UPT, UR5, 0x2, UPT ;  /* 0x000000020500788c */ /* 0x000fd2000bf05270 */
[----:B------:R-:W-:Y:S05]  /*28b0*/  BRA.U UP0, `(.L_x_36) ;  /* 0x0000000100047547 */ /* 0x000fea000b800000 */
[----:B------:R-:W-:Y:S05]  /*28c0*/  BPT.TRAP 0x1 ;  /* 0x000000040000795c */ /* 0x000fea0000300000 */
.L_x_36:
[----:B------:R-:W-:Y:S04]  /*28d0*/  BSSY.RECONVERGENT B0, `(.L_x_37) ;  /* 0x0000003000007945 */ /* 0x000fe80003800200 */
[----:B------:R-:W-:Y:S05]  /*28e0*/  @!P2 BRA `(.L_x_38) ;  /* 0x000000000004a947 */ /* 0x000fea0003800000 */
[----:B------:R-:W-:Y:S05]  /*28f0*/  BPT.TRAP 0x1 ;  /* 0x000000040000795c */ /* 0x000fea0000300000 */
.L_x_38:
[----:B------:R-:W-:Y:S05]  /*2900*/  BSYNC.RECONVERGENT B0 ;  /* 0x0000000000007941 */ /* 0x000fea0003800200 */
.L_x_37:
[----:B------:R-:W-:Y:S02]  /*2910*/  UIADD3 UR29, UPT, UPT, UR50, 0x1, URZ ;  /* 0x00000001321d7890 */ /* 0x000fe4000fffe0ff */
[----:B------:R-:W-:Y:S02]  /*2920*/  UIADD3 UR46, UP1, UPT, UR22, 0x80, URZ ;  /* 0x00000080162e7890 */ /* 0x000fe4000ff3e0ff */
[----:B------:R-:W-:Y:S02]  /*2930*/  UISETP.NE.AND UP0, UPT, UR29, 0x48, UPT ;  /* 0x000000481d00788c */ /* 0x000fe4000bf05270 */
[----:B------:R-:W-:Y:S02]  /*2940*/  USHF.L.U32 UR34, UR4, 0x5, URZ ;  /* 0x0000000504227899 */ /* 0x000fe400080006ff */
[----:B------:R-:W-:Y:S02]  /*2950*/  USEL UR7, URZ, 0x1, UP0 ;  /* 0x00000001ff077887 */ /* 0x000fe40008000000 */
[----:B------:R-:W-:-:S02]  /*2960*/  USEL UR29, UR29, URZ, UP0 ;  /* 0x000000ff1d1d7287 */ /* 0x000fc40008000000 */
[----:B------:R-:W-:Y:S02]  /*2970*/  UIADD3 UR44, UP0, UPT, UR22, 0x180, URZ ;  /* 0x00000180162c7890 */ /* 0x000fe4000ff1e0ff */
[----:B------:R-:W-:Y:S01]  /*2980*/  ULEA UR5, UR29, UR17, 0x3 ;  /* 0x000000111d057291 */ /* 0x000fe2000f8e18ff */
[----:B------:R-:W-:Y:S01]  /*2990*/  LOP3.LUT R12, R12, UR7, RZ, 0x3c, !PT ;  /* 0x000000070c0c7c12 */ /* 0x000fe2000f8e3cff */
[----:B------:R-:W-:Y:S02]  /*29a0*/  ULOP3.LUT UR33, UR33, 0xfefffff8, URZ, 0xc0, !UPT ;  /* 0xfefffff821217892 */ /* 0x000fe4000f8ec0ff */
[----:B------:R-:W-:Y:S01]  /*29b0*/  ULEA UR32, UR50, UR40, 0xb ;  /* 0x0000002832207291 */ /* 0x000fe2000f8e58ff */
[----:B-1----:R-:W-:Y:S01]  /*29c0*/  SHF.L.U32 R0, R12, 0x1f, RZ ;  /* 0x0000001f0c007819 */ /* 0x002fe200000006ff */
[----:B------:R-:W-:Y:S02]  /*29d0*/  UPRMT UR7, URZ, 0x5410, UR14 ;  /* 0x00005410ff077896 */ /* 0x000fe4000800000e */
[----:B------:R-:W-:Y:S01]  /*29e0*/  UIADD3.X UR47, UPT, UPT, URZ, UR23, URZ, UP1, !UPT ;  /* 0x00000017ff2f7290 */ /* 0x000fe20008ffe4ff */
[----:B------:R3:W4:Y:S01]  /*29f0*/  SYNCS.PHASECHK.TRANS64.TRYWAIT P0, [UR5+0x240], R0 ;  /* 0x00024000ff0075a7 */ /* 0x0007220008001105 */
[----:B------:R-:W-:-:S02]  /*2a00*/  ULEA UR8, UR50, UR39, 0xa ;  /* 0x0000002732087291 */ /* 0x000fc4000f8e50ff */
[----:B------:R-:W-:Y:S02]  /*2a10*/  UPRMT UR5, URZ, 0x5410, UR13 ;  /* 0x00005410ff057896 */ /* 0x000fe4000800000d */
[----:B------:R-:W-:Y:S01]  /*2a20*/  UIADD3.X UR45, UPT, UPT, URZ, UR23, URZ, UP0, !UPT ;  /* 0x00000017ff2d7290 */ /* 0x000fe200087fe4ff */
[----:B------:R-:W-:Y:S01]  /*2a30*/  UMOV UR42, 0x0 ;  /* 0x00000000002a7882 */ /* 0x000fe20000000000 */
[----:B------:R-:W-:Y:S01]  /*2a40*/  UMOV UR43, 0x10000000 ;  /* 0x10000000002b7882 */ /* 0x000fe20000000000 */
[----:B------:R-:W-:Y:S01]  /*2a50*/  UMOV UR12, UR36 ;  /* 0x00000024000c7c82 */ /* 0x000fe20008000000 */
[----:B------:R-:W-:Y:S01]  /*2a60*/  UMOV UR9, UR33 ;  /* 0x0000002100097c82 */ /* 0x000fe20008000000 */
[----:B------:R-:W-:Y:S01]  /*2a70*/  UMOV UR10, UR34 ;  /* 0x00000022000a7c82 */ /* 0x000fe20008000000 */
[----:B------:R3:W-:Y:S01]  /*2a80*/  UTMALDG.3D.MULTICAST.2CTA [UR32], [UR46], UR7, desc[UR42] ;  /* 0x00002a202e0073b4 */ /* 0x0007e20008211807 */
[----:B------:R-:W-:Y:S01]  /*2a90*/  UIADD3 UR4, UPT, UPT, UR4, 0x1, URZ ;  /* 0x0000000104047890 */ /* 0x000fe2000fffe0ff */
[----:B------:R-:W-:-:S03]  /*2aa0*/  UMOV UR50, UR29 ;  /* 0x0000001d00327c82 */ /* 0x000fc60008000000 */
[----:B------:R-:W-:Y:S01]  /*2ab0*/  UISETP.NE.AND UP0, UPT, UR4, UR6, UPT ;  /* 0x000000060400728c */ /* 0x000fe2000bf05270 */
[----:B------:R3:W-:Y:S08]  /*2ac0*/  UTMALDG.3D.MULTICAST.2CTA [UR8], [UR44], UR5, desc[UR42] ;  /* 0x00002a082c0073b4 */ /* 0x0007f00008211805 */
[----:B---3--:R-:W-:Y:S05]  /*2ad0*/  BRA.U UP0, `(.L_x_39) ;  /* 0xfffffffd00507547 */ /* 0x008fea000b83ffff */
.L_x_33:
[C---:B------:R-:W-:Y:S01]  /*2ae0*/  LEA R3, R11.reuse, UR17, 0x3 ;  /* 0x000000110b037c11 */ /* 0x040fe2000f8e18ff */
[----:B------:R-:W-:Y:S01]  /*2af0*/  NOP ;  /* 0x0000000000007918 */ /* 0x000fe20000000000 */
[----:B-1----:R-:W-:Y:S02]  /*2b00*/  SHF.L.U32 R0, R10, 0x1f, RZ ;  /* 0x0000001f0a007819 */ /* 0x002fe400000006ff */
[----:B------:R-:W-:Y:S02]  /*2b10*/  LEA R4, R11, UR17, 0x4 ;  /* 0x000000110b047c11 */ /* 0x000fe4000f8e20ff */
[----:B--2-4-:R-:W1:Y:S02]  /*2b20*/  SYNCS.PHASECHK.TRANS64.TRYWAIT P0, [R3+URZ+0x4a0], R0 ;  /* 0x0004a000030075a7 */ /* 0x014e6400080011ff */
[----:B-1----:R-:W-:Y:S05]  /*2b30*/  @!P0 BRA `(.L_x_40) ;  /* 0x0000006c00fc8947 */ /* 0x002fea0003800000 */
.L_x_185:
[----:B------:R-:W2:Y:S01]  /*2b40*/  LDS.128 R4, [R4+0x530] ;  /* 0x0005300004047984 */ /* 0x000ea20000000c00 */
[----:B------:R-:W-:Y:S01]  /*2b50*/  UISETP.GE.AND UP0, UPT, UR37, 0x1, UPT ;  /* 0x000000012500788c */ /* 0x000fe2000bf06270 */
[----:B------:R-:W-:Y:S01]  /*2b60*/  @!PT LDS RZ, [RZ] ;  /* 0x00000000fffff984 */ /* 0x000fe20000000800 */
[----:B------:R-:W-:Y:S01]  /*2b70*/  @!PT LDS RZ, [RZ] ;  /* 0x00000000fffff984 */ /* 0x000fe20000000800 */
[----:B------:R-:W-:Y:S01]  /*2b80*/  @!PT LDS RZ, [RZ] ;  /* 0x00000000fffff984 */ /* 0x000fe20000000800 */
[----:B------:R-:W-:Y:S01]  /*2b90*/  @!PT LDS RZ, [RZ] ;  /* 0x00000000fffff984 */ /* 0x000fe20000000800 */
[----:B------:R3:W-:Y:S06]  /*2ba0*/  MEMBAR.ALL.CTA ;  /* 0x0000000000007992 */ /* 0x0007ec0000008000 */
[----:B---3--:R-:W3:Y:S01]  /*2bb0*/  FENCE.VIEW.ASYNC.S ;  /* 0x00000000000073c6 */ /* 0x008ee20000000000 */
[----:B--2---:R-:W-:-:S13]  /*2bc0*/  LOP3.LUT P0, RZ, R6, 0x1, RZ, 0xc0, !PT ;  /* 0x0000000106ff7812 */ /* 0x004fda000780c0ff */
[----:B---3--:R-:W-:Y:S01]  /*2bd0*/  VOTEU.ANY UP1, P0 ;  /* 0x0000000000ff7886 */ /* 0x008fe20000020100 */
[----:B------:R-:W-:-:S13]  /*2be0*/  PLOP3.LUT P0, PT, PT, PT, UP1, 0x80, 0x8 ;  /* 0x000000000008781c */ /* 0x000fda0003f0f018 */
[----:B-1----:R-:W-:Y:S02]  /*2bf0*/  @P0 LOP3.LUT R0, R5, 0xffff, RZ, 0xc0, !PT ;  /* 0x0000ffff05000812 */ /* 0x002fe400078ec0ff */
[----:B------:R-:W-:Y:S02]  /*2c00*/  @P0 MOV R2, R4 ;  /* 0x0000000400020202 */ /* 0x000fe40000000f00 */
[----:B------:R-:W-:Y:S01]  /*2c10*/  @P0 R2UR UR5, R0 ;  /* 0x00000000000502ca */ /* 0x000fe200000e0000 */
[----:B------:R-:W-:Y:S01]  /*2c20*/  VIADD R0, R3, 0x4b0 ;  /* 0x000004b003007836 */ /* 0x000fe20000000000 */
[----:B------:R-:W-:Y:S02]  /*2c30*/  @P0 SHF.R.U32.HI R4, RZ, 0x10, R5 ;  /* 0x00000010ff040819 */ /* 0x000fe40000011605 */
[----:B------:R-:W-:Y:S02]  /*2c40*/  @P0 R2UR UR6, R2 ;  /* 0x00000000020602ca */ /* 0x000fe400000e0000 */
[----:B------:R-:W-:-:S02]  /*2c50*/  PRMT R0, RZ, 0x654, R0 ;  /* 0x00000654ff007816 */ /* 0x000fc40000000000 */
[----:B------:R-:W-:Y:S02]  /*2c60*/  @P0 R2UR UR4, R4 ;  /* 0x00000000040402ca */ /* 0x000fe400000e0000 */
[----:B------:R1:W-:Y:S03]  /*2c70*/  SYNCS.ARRIVE.TRANS64.RED.A1T0 RZ, [R0+URZ], RZ ;  /* 0x000000ff00ff79a7 */ /* 0x0003e600081004ff */
[----:B------:R-:W-:-:S04]  /*2c80*/  @UP1 UMOV UR27, UR5 ;  /* 0x00000005001b1c82 */ /* 0x000fc80008000000 */
[----:B------:R-:W-:-:S04]  /*2c90*/  @UP1 UMOV UR28, UR6 ;  /* 0x00000006001c1c82 */ /* 0x000fc80008000000 */
[----:B------:R-:W-:Y:S01]  /*2ca0*/  @UP1 UMOV UR36, UR4 ;  /* 0x0000000400241c82 */ /* 0x000fe20008000000 */
[----:B------:R-:W-:Y:S05]  /*2cb0*/  BRA.U !UP0, `(.L_x_41) ;  /* 0x0000000108b87547 */ /* 0x000fea000b800000 */
[----:B------:R-:W2:Y:S01]  /*2cc0*/  LDCU.128 UR4, c[0x0][0xb10] ;  /* 0x00016200ff0477ac */ /* 0x000ea20008000c00 */
[----:B------:R-:W3:Y:S01]  /*2cd0*/  LDCU UR10, c[0x0][0xb20] ;  /* 0x00016400ff0a77ac */ /* 0x000ee20008000800 */
[----:B------:R-:W4:Y:S01]  /*2ce0*/  LDCU UR11, c[0x0][0xb0c] ;  /* 0x00016180ff0b77ac */ /* 0x000f220008000800 */
[----:B------:R-:W1:Y:S01]  /*2cf0*/  LDCU.64 UR8, c[0x0][0xb28] ;  /* 0x00016500ff0877ac */ /* 0x000e620008000a00 */
[----:B------:R-:W-:Y:S02]  /*2d00*/  UISETP.NE.AND UP3, UPT, UR37, 0x1, UPT ;  /* 0x000000012500788c */ /* 0x000fe4000bf65270 */
[----:B--2---:R-:W-:Y:S02]  /*2d10*/  UIMAD.WIDE.U32 UR42, UR18, UR7, URZ ;  /* 0x00000007122a72a5 */ /* 0x004fe4000f8e00ff */
[----:B------:R-:W-:Y:S02]  /*2d20*/  UIMAD.WIDE.U32 UR32, UR27, UR7, URZ ;  /* 0x000000071b2072a5 */ /* 0x000fe4000f8e00ff */
[----:B------:R-:W-:-:S02]  /*2d30*/  UIMAD.WIDE.U32 UR34, UR19, UR4, URZ ;  /* 0x00000004132272a5 */ /* 0x000fc4000f8e00ff */
[----:B------:R-:W-:Y:S01]  /*2d40*/  UISETP.NE.AND UP0, UPT, UR6, 0x1, UPT ;  /* 0x000000010600788c */ /* 0x000fe2000bf05270 */
[----:B------:R-:W-:Y:S01]  /*2d50*/  UMOV UR7, UR43 ;  /* 0x0000002b00077c82 */ /* 0x000fe20008000000 */
[----:B----4-:R-:W-:Y:S02]  /*2d60*/  UISETP.NE.AND UP2, UPT, UR11, 0x1, UPT ;  /* 0x000000010b00788c */ /* 0x010fe4000bf45270 */
[----:B---3--:R-:W-:Y:S02]  /*2d70*/  USHF.R.U32.HI UR7, URZ, UR10, UR7 ;  /* 0x0000000aff077299 */ /* 0x008fe40008011607 */
[----:B------:R-:W-:Y:S02]  /*2d80*/  USHF.R.U32.HI UR12, URZ, UR5, UR35 ;  /* 0x00000005ff0c7299 */ /* 0x000fe40008011623 */
[----:B------:R-:W-:Y:S02]  /*2d90*/  USEL UR7, UR18, UR7, !UP0 ;  /* 0x0000000712077287 */ /* 0x000fe4000c000000 */
[----:B------:R-:W-:-:S02]  /*2da0*/  USEL UR12, UR19, UR12, !UP2 ;  /* 0x0000000c130c7287 */ /* 0x000fc4000d000000 */
[----:B-1----:R-:W-:Y:S02]  /*2db0*/  UIMAD.WIDE.U32 UR42, UR7, UR8, URZ ;  /* 0x00000008072a72a5 */ /* 0x002fe4000f8e00ff */
        /* <DEDUP_REMOVED lines=30> */
.L_x_41:
[----:B------:R-:W2:Y:S02]  /*2fa0*/  LDCU UR4, c[0x0][0xb30] ;  /* 0x00016600ff0477ac */ /* 0x000ea40008000800 */
[----:B--2---:R-:W-:-:S09]  /*2fb0*/  UISETP.NE.AND UP0, UPT, UR4, 0x1, UPT ;  /* 0x000000010400788c */ /* 0x004fd2000bf05270 */
        /* <DEDUP_REMOVED lines=13> */
[----:B------:R-:W-:Y:S02]  /*3090*/  UIADD3 UR4, UPT, UPT, UR5, -UR8, URZ ;  /* 0x8000000805047290 */ /* 0x000fe4000fffe0ff */
[----:B------:R-:W-:Y:S02]  /*30a0*/  UIADD3 UR5, UPT, UPT, -UR5, UR8, URZ ;  /* 0x0000000805057290 */ /* 0x000fe4000fffe1ff */
[----:B------:R-:W-:Y:S02]  /*30b0*/  UIMAD UR27, UR4, UR6, UR27 ;  /* 0x00000006041b72a4 */ /* 0x000fe4000f8e021b */
[----:B------:R-:W-:-:S12]  /*30c0*/  UIMAD UR28, UR5, UR9, UR28 ;  /* 0x00000009051c72a4 */ /* 0x000fd8000f8e021c */
.L_x_42:
[----:B------:R-:W-:Y:S01]  /*30d0*/  VIADD R11, R11, 0x1 ;  /* 0x000000010b0b7836 */ /* 0x000fe20000000000 */
[----:B------:R-:W-:Y:S01]  /*30e0*/  PLOP3.LUT P1, PT, PT, PT, PT, 0x80, 0x8 ;  /* 0x000000000008781c */ /* 0x000fe20003f2f070 */
[----:B------:R-:W-:Y:S02]  /*30f0*/  UIADD3 UR50, UPT, UPT, UR28, UR49, URZ ;  /* 0x000000311c327290 */ /* 0x000fe4000fffe0ff */
[----:B------:R-:W-:Y:S01]  /*3100*/  UIADD3 UR51, UPT, UPT, UR27, UR48, URZ ;  /* 0x000000301b337290 */ /* 0x000fe2000fffe0ff */
[----:B------:R-:W-:-:S04]  /*3110*/  ISETP.NE.AND P0, PT, R11, 0x2, PT ;  /* 0x000000020b00780c */ /* 0x000fc80003f05270 */
[----:B-1----:R-:W-:Y:S02]  /*3120*/  SEL R0, RZ, 0x1, P0 ;  /* 0x00000001ff007807 */ /* 0x002fe40000000000 */
[----:B------:R-:W-:Y:S02]  /*3130*/  SEL R11, R11, RZ, P0 ;  /* 0x000000ff0b0b7207 */ /* 0x000fe40000000000 */
[----:B------:R-:W-:Y:S01]  /*3140*/  LOP3.LUT R10, R10, R0, RZ, 0x3c, !PT ;  /* 0x000000000a0a7212 */ /* 0x000fe200078e3cff */
[----:B------:R-:W-:Y:S06]  /*3150*/  BRA.U UP1, `(.L_x_43) ;  /* 0xfffffff1016c7547 */ /* 0x000fec000b83ffff */
[----:B------:R-:W-:Y:S01]  /*3160*/  UIADD3 UR17, UPT, UPT, UR17, 0x240, URZ ;  /* 0x0000024011117890 */ /* 0x000fe2000fffe0ff */
[----:B------:R-:W-:-:S03]  /*3170*/  SHF.L.U32 R2, R12, 0x1f, RZ ;  /* 0x0000001f0c027819 */ /* 0x000fc600000006ff */
[----:B------:R-:W-:-:S09]  /*3180*/  ULEA UR4, UR29, UR17, 0x3 ;  /* 0x000000111d047291 */ /* 0x000fd2000f8e18ff */
[----:B------:R-:W1:Y:S02]  /*3190*/  SYNCS.PHASECHK.TRANS64.TRYWAIT P0, [UR4], R2 ;  /* 0x00000002ff0075a7 */ /* 0x000e640008001104 */
[----:B-1----:R-:W-:Y:S05]  /*31a0*/  @!P0 BRA `(.L_x_44) ;  /* 0x0000006800748947 */ /* 0x002fea0003800000 */
.L_x_187:
[----:B------:R-:W-:-:S04]  /*31b0*/  UIADD3 UR5, UPT, UPT, UR29, 0x1, URZ ;  /* 0x000000011d057890 */ /* 0x000fc8000fffe0ff */
[----:B------:R-:W-:-:S04]  /*31c0*/  UISETP.NE.AND UP0, UPT, UR5, 0x48, UPT ;  /* 0x000000480500788c */ /* 0x000fc8000bf05270 */
[----:B------:R-:W-:Y:S02]  /*31d0*/  USEL UR6, URZ, 0x1, UP0 ;  /* 0x00000001ff067887 */ /* 0x000fe40008000000 */
[----:B------:R-:W-:-:S04]  /*31e0*/  USEL UR5, UR5, URZ, UP0 ;  /* 0x000000ff05057287 */ /* 0x000fc80008000000 */
[----:B------:R-:W-:Y:S01]  /*31f0*/  ULEA UR4, UR5, UR17, 0x3 ;  /* 0x0000001105047291 */ /* 0x000fe2000f8e18ff */
[----:B-1----:R-:W-:-:S04]  /*3200*/  LOP3.LUT R2, R12, UR6, RZ, 0x3c, !PT ;  /* 0x000000060c027c12 */ /* 0x002fc8000f8e3cff */
[----:B------:R-:W-:-:S04]  /*3210*/  SHF.L.U32 R3, R2, 0x1f, RZ ;  /* 0x0000001f02037819 */ /* 0x000fc800000006ff */
[----:B------:R-:W1:Y:S02]  /*3220*/  SYNCS.PHASECHK.TRANS64.TRYWAIT P0, [UR4], R3 ;  /* 0x00000003ff0075a7 */ /* 0x000e640008001104 */
[----:B-1----:R-:W-:Y:S05]  /*3230*/  @!P0 BRA `(.L_x_45) ;  /* 0x0000006800688947 */ /* 0x002fea0003800000 */
.L_x_189:
[----:B------:R-:W-:-:S04]  /*3240*/  UIADD3 UR5, UPT, UPT, UR5, 0x1, URZ ;  /* 0x0000000105057890 */ /* 0x000fc8000fffe0ff */
[----:B------:R-:W-:-:S04]  /*3250*/  UISETP.NE.AND UP0, UPT, UR5, 0x48, UPT ;  /* 0x000000480500788c */ /* 0x000fc8000bf05270 */
[----:B------:R-:W-:Y:S02]  /*3260*/  USEL UR6, URZ, 0x1, UP0 ;  /* 0x00000001ff067887 */ /* 0x000fe40008000000 */
[----:B------:R-:W-:-:S04]  /*3270*/  USEL UR5, UR5, URZ, UP0 ;  /* 0x000000ff05057287 */ /* 0x000fc80008000000 */
[----:B------:R-:W-:Y:S01]  /*3280*/  ULEA UR4, UR5, UR17, 0x3 ;  /* 0x0000001105047291 */ /* 0x000fe2000f8e18ff */
[----:B------:R-:W-:-:S04]  /*3290*/  LOP3.LUT R2, R2, UR6, RZ, 0x3c, !PT ;  /* 0x0000000602027c12 */ /* 0x000fc8000f8e3cff */
[----:B-1----:R-:W-:-:S04]  /*32a0*/  SHF.L.U32 R3, R2, 0x1f, RZ ;  /* 0x0000001f02037819 */ /* 0x002fc800000006ff */
[----:B------:R-:W1:Y:S02]  /*32b0*/  SYNCS.PHASECHK.TRANS64.TRYWAIT P0, [UR4], R3 ;  /* 0x00000003ff0075a7 */ /* 0x000e640008001104 */
[----:B-1----:R-:W-:Y:S05]  /*32c0*/  @!P0 BRA `(.L_x_46) ;  /* 0x00000068005c8947 */ /* 0x002fea0003800000 */
.L_x_191:
        /* <DEDUP_REMOVED lines=9> */
.L_x_193:
        /* <DEDUP_REMOVED lines=9> */
.L_x_195:
        /* <DEDUP_REMOVED lines=9> */
.L_x_197:
        /* <DEDUP_REMOVED lines=9> */
.L_x_199:
        /* <DEDUP_REMOVED lines=9> */
.L_x_201:
        /* <DEDUP_REMOVED lines=9> */
.L_x_203:
        /* <DEDUP_REMOVED lines=9> */
.L_x_205:
        /* <DEDUP_REMOVED lines=9> */
.L_x_207:
        /* <DEDUP_REMOVED lines=9> */
.L_x_209:
        /* <DEDUP_REMOVED lines=9> */
.L_x_211:
        /* <DEDUP_REMOVED lines=9> */
.L_x_213:
        /* <DEDUP_REMOVED lines=9> */
.L_x_215:
        /* <DEDUP_REMOVED lines=9> */
.L_x_217:
        /* <DEDUP_REMOVED lines=9> */
.L_x_219:
        /* <DEDUP_REMOVED lines=9> */
.L_x_221:
        /* <DEDUP_REMOVED lines=9> */
.L_x_223:
        /* <DEDUP_REMOVED lines=9> */
.L_x_225:
        /* <DEDUP_REMOVED lines=9> */
.L_x_227:
        /* <DEDUP_REMOVED lines=9> */
.L_x_229:
        /* <DEDUP_REMOVED lines=9> */
.L_x_231:
        /* <DEDUP_REMOVED lines=9> */
.L_x_233:
        /* <DEDUP_REMOVED lines=9> */
.L_x_235:
        /* <DEDUP_REMOVED lines=9> */
.L_x_237:
        /* <DEDUP_REMOVED lines=9> */
.L_x_239:
        /* <DEDUP_REMOVED lines=9> */
.L_x_241:
        /* <DEDUP_REMOVED lines=9> */
.L_x_243:
        /* <DEDUP_REMOVED lines=9> */
.L_x_245:
        /* <DEDUP_REMOVED lines=9> */
.L_x_247:
        /* <DEDUP_REMOVED lines=9> */
.L_x_249:
        /* <DEDUP_REMOVED lines=9> */
.L_x_251:
        /* <DEDUP_REMOVED lines=9> */
.L_x_253:
        /* <DEDUP_REMOVED lines=9> */
.L_x_255:
        /* <DEDUP_REMOVED lines=9> */
.L_x_257:
        /* <DEDUP_REMOVED lines=9> */
.L_x_259:
        /* <DEDUP_REMOVED lines=9> */
.L_x_261:
        /* <DEDUP_REMOVED lines=9> */
.L_x_263:
        /* <DEDUP_REMOVED lines=9> */
.L_x_265:
        /* <DEDUP_REMOVED lines=9> */
.L_x_267:
        /* <DEDUP_REMOVED lines=9> */
.L_x_269:
        /* <DEDUP_REMOVED lines=9> */
.L_x_271:
        /* <DEDUP_REMOVED lines=9> */
.L_x_273:
        /* <DEDUP_REMOVED lines=9> */
.L_x_275:
        /* <DEDUP_REMOVED lines=9> */
.L_x_277:
        /* <DEDUP_REMOVED lines=9> */
.L_x_279:
        /* <DEDUP_REMOVED lines=9> */
.L_x_281:
        /* <DEDUP_REMOVED lines=9> */
.L_x_283:
        /* <DEDUP_REMOVED lines=9> */
.L_x_285:
        /* <DEDUP_REMOVED lines=9> */
.L_x_287:
        /* <DEDUP_REMOVED lines=9> */
.L_x_289:
        /* <DEDUP_REMOVED lines=9> */
.L_x_291:
        /* <DEDUP_REMOVED lines=9> */
.L_x_293:
        /* <DEDUP_REMOVED lines=9> */
.L_x_295:
        /* <DEDUP_REMOVED lines=9> */
.L_x_297:
        /* <DEDUP_REMOVED lines=9> */
.L_x_299:
        /* <DEDUP_REMOVED lines=9> */
.L_x_301:
        /* <DEDUP_REMOVED lines=9> */
.L_x_303:
        /* <DEDUP_REMOVED lines=9> */
.L_x_305:
        /* <DEDUP_REMOVED lines=9> */
.L_x_307:
        /* <DEDUP_REMOVED lines=9> */
.L_x_309:
        /* <DEDUP_REMOVED lines=9> */
.L_x_311:
        /* <DEDUP_REMOVED lines=9> */
.L_x_313:
        /* <DEDUP_REMOVED lines=9> */
.L_x_315:
        /* <DEDUP_REMOVED lines=9> */
.L_x_317:
        /* <DEDUP_REMOVED lines=9> */
.L_x_319:
        /* <DEDUP_REMOVED lines=9> */
.L_x_321:
        /* <DEDUP_REMOVED lines=9> */
.L_x_323:
        /* <DEDUP_REMOVED lines=9> */
.L_x_325:
        /* <DEDUP_REMOVED lines=9> */
.L_x_327:
[----:B------:R-:W-:-:S04]  /*5910*/  UIADD3 UR5, UPT, UPT, UR5, 0x1, URZ ;  /* 0x0000000105057890 */ /* 0x000fc8000fffe0ff */
[----:B------:R-:W-:-:S04]  /*5920*/  UISETP.NE.AND UP0, UPT, UR5, 0x48, UPT ;  /* 0x000000480500788c */ /* 0x000fc8000bf05270 */
[----:B------:R-:W-:Y:S02]  /*5930*/  USEL UR4, URZ, 0x1, UP0 ;  /* 0x00000001ff047887 */ /* 0x000fe40008000000 */
[----:B------:R-:W-:-:S04]  /*5940*/  USEL UR5, UR5, URZ, UP0 ;  /* 0x000000ff05057287 */ /* 0x000fc80008000000 */
[----:B------:R-:W-:Y:S01]  /*5950*/  ULEA UR5, UR5, UR17, 0x3 ;  /* 0x0000001105057291 */ /* 0x000fe2000f8e18ff */
[----:B------:R-:W-:-:S04]  /*5960*/  LOP3.LUT R2, R2, UR4, RZ, 0x3c, !PT ;  /* 0x0000000402027c12 */ /* 0x000fc8000f8e3cff */
[----:B------:R-:W-:Y:S01]  /*5970*/  SHF.L.U32 R2, R2, 0x1f, RZ ;  /* 0x0000001f02027819 */ /* 0x000fe200000006ff */
[----:B-1----:R-:W-:-:S07]  /*5980*/  IMAD.U32 R0, RZ, RZ, UR5 ;  /* 0x00000005ff007e24 */ /* 0x002fce000f8e00ff */
.L_x_115:
[----:B-1----:R1:W2:Y:S02]  /*5990*/  SYNCS.PHASECHK.TRANS64.TRYWAIT P0, [R0+URZ], R2 ;  /* 0x00000002000075a7 */ /* 0x0022a400080011ff */
[----:B--2---:R-:W-:Y:S05]  /*59a0*/  @!P0 NANOSLEEP.SYNCS 0x989680 ;  /* 0x009896800000895d */ /* 0x004fea0003900000 */
[----:B------:R-:W2:Y:S02]  /*59b0*/  @!P0 SYNCS.PHASECHK.TRANS64 P0, [R0+URZ], R2 ;  /* 0x00000002000085a7 */ /* 0x000ea400080010ff */
[----:B--2---:R-:W-:Y:S05]  /*59c0*/  @P0 EXIT ;  /* 0x000000000000094d */ /* 0x004fea0003800000 */
[----:B------:R-:W-:Y:S05]  /*59d0*/  BRA `(.L_x_115) ;  /* 0xfffffffc00ec7947 */ /* 0x000fea000383ffff */
.L_x_23:
[----:B------:R-:W-:-:S04]  /*59e0*/  UISETP.NE.AND UP0, UPT, UR54, URZ, UPT ;  /* 0x000000ff3600728c */ /* 0x000fc8000bf05270 */
[----:B------:R-:W-:-:S09]  /*59f0*/  UISETP.NE.OR UP0, UPT, UR11, 0x1, UP0 ;  /* 0x000000010b00788c */ /* 0x000fd20008705670 */
[----:B------:R-:W-:Y:S05]  /*5a00*/  BRA.U UP0, `(.L_x_116) ;  /* 0x0000000500487547 */ /* 0x000fea000b800000 */
[----:B------:R-:W-:Y:S01]  /*5a10*/  ISETP.GE.U32.AND P2, PT, R0, 0x8, PT ;  /* 0x000000080000780c */ /* 0x000fe20003f46070 */
[----:B------:R-:W-:Y:S01]  /*5a20*/  IMAD.MOV.U32 R12, RZ, RZ, 0x1 ;  /* 0x00000001ff0c7424 */ /* 0x000fe200078e00ff */
[----:B------:R-:W-:Y:S02]  /*5a30*/  CS2R R10, SRZ ;  /* 0x00000000000a7805 */ /* 0x000fe4000001ff00 */
[----:B------:R-:W-:Y:S01]  /*5a40*/  CS2R R8, SRZ ;  /* 0x0000000000087805 */ /* 0x000fe2000001ff00 */
[----:B------:R-:W-:Y:S01]  /*5a50*/  UMOV UR4, 0x400 ;  /* 0x0000040000047882 */ /* 0x000fe20000000000 */
[----:B------:R-:W-:Y:S01]  /*5a60*/  UMOV UR6, URZ ;  /* 0x000000ff00067c82 */ /* 0x000fe20008000000 */
[----:B------:R-:W-:-:S12]  /*5a70*/  ULEA UR54, UR54, UR4, 0x18 ;  /* 0x0000000436367291 */ /* 0x000fd8000f8ec0ff */
.L_x_120:
[----:B------:R-:W-:Y:S02]  /*5a80*/  LEA R2, R8, UR54, 0x3 ;  /* 0x0000003608027c11 */ /* 0x000fe4000f8e18ff */
[----:B------:R-:W-:-:S03]  /*5a90*/  SHF.L.U32 R4, R9, 0x1f, RZ ;  /* 0x0000001f09047819 */ /* 0x000fc600000006ff */
[----:B------:R-:W-:Y:S01]  /*5aa0*/  VIADD R5, R2, 0x510 ;  /* 0x0000051002057836 */ /* 0x000fe20000000000 */
[----:B------:R-:W2:Y:S02]  /*5ab0*/  SYNCS.PHASECHK.TRANS64.TRYWAIT P0, [R2+URZ+0x500], R4 ;  /* 0x00050004020075a7 */ /* 0x000ea400080011ff */
[----:B--2---:R-:W-:Y:S05]  /*5ac0*/  @!P0 BRA `(.L_x_117) ;  /* 0x0000005800d48947 */ /* 0x004fea0003800000 */
.L_x_328:
[----:B------:R-:W-:Y:S01]  /*5ad0*/  ULEA UR5, UR6, UR54, 0x3 ;  /* 0x0000003606057291 */ /* 0x000fe2000f8e18ff */
[----:B--2---:R-:W-:Y:S01]  /*5ae0*/  PRMT R2, RZ, 0x654, R5 ;  /* 0x00000654ff027816 */ /* 0x004fe20000000005 */
[----:B------:R-:W-:Y:S01]  /*5af0*/  @!P2 IMAD.MOV.U32 R4, RZ, RZ, 0x10 ;  /* 0x00000010ff04a424 */ /* 0x000fe200078e00ff */
[----:B------:R-:W-:Y:S01]  /*5b00*/  SHF.L.U32 R5, R12, 0x1f, RZ ;  /* 0x0000001f0c057819 */ /* 0x000fe200000006ff */
[----:B------:R-:W-:Y:S01]  /*5b10*/  UIADD3 UR4, UPT, UPT, UR5, 0x4a0, URZ ;  /* 0x000004a005047890 */ /* 0x000fe2000fffe0ff */
[----:B------:R2:W-:Y:S05]  /*5b20*/  SYNCS.ARRIVE.TRANS64.RED.A1T0 RZ, [R2+URZ], RZ ;  /* 0x000000ff02ff79a7 */ /* 0x0005ea00081004ff */
[----:B------:R-:W-:Y:S01]  /*5b30*/  IMAD.U32 R6, RZ, RZ, UR4 ;  /* 0x00000004ff067e24 */ /* 0x000fe2000f8e00ff */
[----:B------:R-:W3:Y:S04]  /*5b40*/  SYNCS.PHASECHK.TRANS64.TRYWAIT P0, [UR5+0x4b0], R5 ;  /* 0x0004b005ff0075a7 */ /* 0x000ee80008001105 */
[----:B------:R-:W-:Y:S01]  /*5b50*/  PRMT R6, R0, 0x654, R6 ;  /* 0x0000065400067816 */ /* 0x000fe20000000006 */
[----:B--23--:R-:W-:Y:S06]  /*5b60*/  @!P0 BRA `(.L_x_118) ;  /* 0x0000005800c08947 */ /* 0x00cfec0003800000 */
.L_x_330:
[----:B------:R-:W-:Y:S01]  /*5b70*/  ULEA UR4, UR6, UR54, 0x4 ;  /* 0x0000003606047291 */ /* 0x000fe2000f8e20ff */
[----:B------:R-:W-:Y:S01]  /*5b80*/  SEL R3, R6, R3, !P2 ;  /* 0x0000000306037207 */ /* 0x000fe20005000000 */
[----:B------:R-:W-:Y:S01]  /*5b90*/  UIADD3 UR5, UPT, UPT, UR5, 0x4a0, URZ ;  /* 0x000004a005057890 */ /* 0x000fe2000fffe0ff */
[----:B--2---:R-:W-:Y:S01]  /*5ba0*/  LEA R2, R11, UR54, 0x3 ;  /* 0x000000360b027c11 */ /* 0x004fe2000f8e18ff */
[----:B------:R-:W-:Y:S01]  /*5bb0*/  UIADD3 UR4, UPT, UPT, UR4, 0x530, URZ ;  /* 0x0000053004047890 */ /* 0x000fe2000fffe0ff */
[----:B------:R2:W-:Y:S01]  /*5bc0*/  @!P2 SYNCS.ARRIVE.TRANS64.RED RZ, [R3+URZ], R4 ;  /* 0x0000000403ffa9a7 */ /* 0x0005e200080004ff */
[----:B------:R-:W-:Y:S01]  /*5bd0*/  UIADD3 UR6, UPT, UPT, UR6, 0x1, URZ ;  /* 0x0000000106067890 */ /* 0x000fe2000fffe0ff */
[----:B------:R-:W-:-:S03]  /*5be0*/  VIADD R8, R8, 0x1 ;  /* 0x0000000108087836 */ /* 0x000fc60000000000 */
[----:B------:R-:W-:Y:S02]  /*5bf0*/  UISETP.NE.AND UP0, UPT, UR6, 0x2, UPT ;  /* 0x000000020600788c */ /* 0x000fe4000bf05270 */
[----:B------:R-:W-:Y:S01]  /*5c00*/  ISETP.NE.AND P0, PT, R8, 0x2, PT ;  /* 0x000000020800780c */ /* 0x000fe20003f05270 */
[----:B------:R-:W-:Y:S06]  /*5c10*/  UGETNEXTWORKID.BROADCAST [UR4], [UR5] ;  /* 0x00000000040073ca */ /* 0x000fec0008000100 */
[----:B------:R-:W-:Y:S02]  /*5c20*/  USEL UR4, URZ, 0x1, UP0 ;  /* 0x00000001ff047887 */ /* 0x000fe40008000000 */
[----:B------:R-:W-:-:S04]  /*5c30*/  USEL UR6, UR6, URZ, UP0 ;  /* 0x000000ff06067287 */ /* 0x000fc80008000000 */
[----:B------:R-:W-:Y:S02]  /*5c40*/  LOP3.LUT R12, R12, UR4, RZ, 0x3c, !PT ;  /* 0x000000040c0c7c12 */ /* 0x000fe4000f8e3cff */
[----:B--2---:R-:W-:-:S04]  /*5c50*/  SHF.L.U32 R4, R10, 0x1f, RZ ;  /* 0x0000001f0a047819 */ /* 0x004fc800000006ff */
[----:B------:R-:W2:Y:S02]  /*5c60*/  SYNCS.PHASECHK.TRANS64.TRYWAIT P1, [R2+URZ+0x4a0], R4 ;  /* 0x0004a004020075a7 */ /* 0x000ea400080211ff */
[----:B--2---:R-:W-:Y:S05]  /*5c70*/  @!P1 BRA `(.L_x_119) ;  /* 0x0000005800949947 */ /* 0x004fea0003800000 */
.L_x_331:
[C---:B--2---:R-:W-:Y:S01]  /*5c80*/  LEA R4, R11.reuse, UR54, 0x4 ;  /* 0x000000360b047c11 */ /* 0x044fe2000f8e20ff */
[----:B------:R-:W-:Y:S01]  /*5c90*/  VIADD R2, R2, 0x4b0 ;  /* 0x000004b002027836 */ /* 0x000fe20000000000 */
[----:B------:R-:W-:Y:S01]  /*5ca0*/  SEL R8, R8, RZ, P0 ;  /* 0x000000ff08087207 */ /* 0x000fe20000000000 */
[----:B------:R-:W-:-:S03]  /*5cb0*/  VIADD R11, R11, 0x1 ;  /* 0x000000010b0b7836 */ /* 0x000fc60000000000 */
[----:B------:R-:W2:Y:S01]  /*5cc0*/  LDS.128 R4, [R4+0x530] ;  /* 0x0005300004047984 */ /* 0x000ea20000000c00 */
[----:B------:R-:W-:Y:S02]  /*5cd0*/  PRMT R2, RZ, 0x654, R2 ;  /* 0x00000654ff027816 */ /* 0x000fe40000000002 */
[C---:B------:R-:W-:Y:S01]  /*5ce0*/  ISETP.NE.AND P1, PT, R11.reuse, 0x2, PT ;  /* 0x000000020b00780c */ /* 0x040fe20003f25270 */
[----:B------:R-:W-:Y:S01]  /*5cf0*/  @!PT LDS RZ, [RZ] ;  /* 0x00000000fffff984 */ /* 0x000fe20000000800 */
[----:B------:R-:W-:Y:S01]  /*5d00*/  @!PT LDS RZ, [RZ] ;  /* 0x00000000fffff984 */ /* 0x000fe20000000800 */
[----:B------:R-:W-:Y:S01]  /*5d10*/  @!PT LDS RZ, [RZ] ;  /* 0x00000000fffff984 */ /* 0x000fe20000000800 */
[----:B------:R-:W-:Y:S01]  /*5d20*/  @!PT LDS RZ, [RZ] ;  /* 0x00000000fffff984 */ /* 0x000fe20000000800 */
[----:B------:R3:W-:Y:S06]  /*5d30*/  MEMBAR.ALL.CTA ;  /* 0x0000000000007992 */ /* 0x0007ec0000008000 */
[----:B---3--:R-:W3:Y:S01]  /*5d40*/  FENCE.VIEW.ASYNC.S ;  /* 0x00000000000073c6 */ /* 0x008ee20000000000 */
[----:B------:R-:W-:Y:S01]  /*5d50*/  SEL R11, R11, RZ, P1 ;  /* 0x000000ff0b0b7207 */ /* 0x000fe20000800000 */
[----:B---3--:R3:W-:Y:S01]  /*5d60*/  SYNCS.ARRIVE.TRANS64.RED.A1T0 RZ, [R2+URZ], RZ ;  /* 0x000000ff02ff79a7 */ /* 0x0087e200081004ff */
[----:B--2---:R-:W-:-:S02]  /*5d70*/  LOP3.LUT P3, RZ, R6, 0x1, RZ, 0xc0, !PT ;  /* 0x0000000106ff7812 */ /* 0x004fc4000786c0ff */
[----:B------:R-:W-:-:S04]  /*5d80*/  SEL R4, RZ, 0x1, P1 ;  /* 0x00000001ff047807 */ /* 0x000fc80000800000 */
[----:B------:R-:W-:Y:S02]  /*5d90*/  LOP3.LUT R10, R10, R4, RZ, 0x3c, !PT ;  /* 0x000000040a0a7212 */ /* 0x000fe400078e3cff */
[----:B---3--:R-:W-:-:S04]  /*5da0*/  SEL R2, RZ, 0x1, P0 ;  /* 0x00000001ff027807 */ /* 0x008fc80000000000 */
[----:B------:R-:W-:Y:S01]  /*5db0*/  LOP3.LUT R9, R9, R2, RZ, 0x3c, !PT ;  /* 0x0000000209097212 */ /* 0x000fe200078e3cff */
[----:B------:R-:W-:Y:S06]  /*5dc0*/  @P3 BRA `(.L_x_120) ;  /* 0xfffffffc002c3947 */ /* 0x000fec000383ffff */
[----:B------:R-:W-:Y:S01]  /*5dd0*/  ULEA UR5, UR6, UR54, 0x3 ;  /* 0x0000003606057291 */ /* 0x000fe2000f8e18ff */
[----:B------:R-:W-:-:S08]  /*5de0*/  SHF.L.U32 R2, R12, 0x1f, RZ ;  /* 0x0000001f0c027819 */ /* 0x000fd000000006ff */
[----:B------:R-:W2:Y:S02]  /*5df0*/  SYNCS.PHASECHK.TRANS64 P0, [UR5+0x4b0], R2 ;  /* 0x0004b002ff0075a7 */ /* 0x000ea40008001005 */
[----:B--2---:R-:W-:Y:S05]  /*5e00*/  @P0 BRA `(.L_x_121) ;  /* 0x0000000000080947 */ /* 0x004fea0003800000 */
[----:B------:R-:W2:Y:S02]  /*5e10*/  SYNCS.PHASECHK.TRANS64.TRYWAIT P0, [UR5+0x4b0], R2 ;  /* 0x0004b002ff0075a7 */ /* 0x000ea40008001105 */
[----:B--2---:R-:W-:Y:S05]  /*5e20*/  @!P0 BRA `(.L_x_122) ;  /* 0x00000058003c8947 */ /* 0x004fea0003800000 */
.L_x_121:
[----:B------:R-:W-:-:S04]  /*5e30*/  UIADD3 UR4, UPT, UPT, UR6, 0x1, URZ ;  /* 0x0000000106047890 */ /* 0x000fc8000fffe0ff */
[----:B------:R-:W-:-:S04]  /*5e40*/  UISETP.NE.AND UP0, UPT, UR4, 0x2, UPT ;  /* 0x000000020400788c */ /* 0x000fc8000bf05270 */
[----:B------:R-:W-:Y:S02]  /*5e50*/  USEL UR7, URZ, 0x1, UP0 ;  /* 0x00000001ff077887 */ /* 0x000fe40008000000 */
[----:B------:R-:W-:-:S04]  /*5e60*/  USEL UR4, UR4, URZ, UP0 ;  /* 0x000000ff04047287 */ /* 0x000fc80008000000 */
[----:B------:R-:W-:Y:S01]  /*5e70*/  ULEA UR4, UR4, UR54, 0x3 ;  /* 0x0000003604047291 */ /* 0x000fe2000f8e18ff */
[----:B--2---:R-:W-:-:S04]  /*5e80*/  LOP3.LUT R2, R12, UR7, RZ, 0x3c, !PT ;  /* 0x000000070c027c12 */ /* 0x004fc8000f8e3cff */
[----:B------:R-:W-:-:S04]  /*5e90*/  SHF.L.U32 R0, R2, 0x1f, RZ ;  /* 0x0000001f02007819 */ /* 0x000fc800000006ff */
[----:B------:R-:W2:Y:S02]  /*5ea0*/  SYNCS.PHASECHK.TRANS64 P0, [UR4+0x4b0], R0 ;  /* 0x0004b000ff0075a7 */ /* 0x000ea40008001004 */
[----:B-12---:R-:W-:Y:S05]  /*5eb0*/  @P0 EXIT ;  /* 0x000000000000094d */ /* 0x006fea0003800000 */
[----:B------:R-:W-:Y:S02]  /*5ec0*/  SHF.L.U32 R2, R2, 0x1f, RZ ;  /* 0x0000001f02027819 */ /* 0x000fe400000006ff */
[----:B------:R-:W-:-:S07]  /*5ed0*/  MOV R0, UR4 ;  /* 0x0000000400007c02 */ /* 0x000fce0008000f00 */
.L_x_123:
[----:B-1----:R1:W2:Y:S02]  /*5ee0*/  SYNCS.PHASECHK.TRANS64.TRYWAIT P0, [R0+URZ+0x4b0], R2 ;  /* 0x0004b002000075a7 */ /* 0x0022a400080011ff */
[----:B--2---:R-:W-:Y:S05]  /*5ef0*/  @!P0 NANOSLEEP.SYNCS 0x989680 ;  /* 0x009896800000895d */ /* 0x004fea0003900000 */
[----:B------:R-:W2:Y:S02]  /*5f00*/  @!P0 SYNCS.PHASECHK.TRANS64 P0, [R0+URZ+0x4b0], R2 ;  /* 0x0004b002000085a7 */ /* 0x000ea400080010ff */
[----:B--2---:R-:W-:Y:S05]  /*5f10*/  @P0 EXIT ;  /* 0x000000000000094d */ /* 0x004fea0003800000 */
[----:B------:R-:W-:Y:S05]  /*5f20*/  BRA `(.L_x_123) ;  /* 0xfffffffc00ec7947 */ /* 0x000fea000383ffff */
.L_x_116:
[----:B------:R-:W-:Y:S05]  /*5f30*/  BRA.U UP6, `(.L_x_124) ;  /* 0x0000001106847547 */ /* 0x000fea000b800000 */
[----:B------:R-:W-:Y:S01]  /*5f40*/  UMOV UR4, 0x40 ;  /* 0x0000004000047882 */ /* 0x000fe20000000000 */
[----:B------:R-:W-:Y:S01]  /*5f50*/  NOP ;  /* 0x0000000000007918 */ /* 0x000fe20000000000 */
[----:B------:R-:W-:Y:S01]  /*5f60*/  ULEA UR4, UR54, UR4, 0x18 ;  /* 0x0000000436047291 */ /* 0x000fe2000f8ec0ff */
[----:B------:R-:W-:Y:S02]  /*5f70*/  UMOV UR5, 0x400 ;  /* 0x0000040000057882 */ /* 0x000fe40000000000 */
[----:B------:R-:W-:-:S06]  /*5f80*/  ULEA UR54, UR54, UR5, 0x18 ;  /* 0x0000000536367291 */ /* 0x000fcc000f8ec0ff */
[----:B------:R-:W2:Y:S02]  /*5f90*/  LDS.U8 R0, [UR4+0x1c] ;  /* 0x00001c04ff007984 */ /* 0x000ea40008000000 */
[----:B--2---:R-:W-:-:S13]  /*5fa0*/  ISETP.NE.AND P0, PT, R0, RZ, PT ;  /* 0x000000ff0000720c */ /* 0x004fda0003f05270 */
[----:B------:R-:W-:Y:S05]  /*5fb0*/  @P0 BRA `(.L_x_125) ;  /* 0x0000000400080947 */ /* 0x000fea0003800000 */
[----:B------:R-:W-:Y:S02]  /*5fc0*/  UISETP.NE.U32.AND UP1, UPT, UR18, 0x1, UPT ;  /* 0x000000011200788c */ /* 0x000fe4000bf25070 */
[----:B------:R-:W-:-:S07]  /*5fd0*/  UIADD3 UR6, UPT, UPT, UR4, 0x8, URZ ;  /* 0x0000000804067890 */ /* 0x000fce000fffe0ff */
[----:B------:R-:W-:Y:S05]  /*5fe0*/  BRA.U !UP1, `(.L_x_126) ;  /* 0x00000001099c7547 */ /* 0x000fea000b800000 */
[----:B------:R-:W-:Y:S01]  /*5ff0*/  ELECT P0, URZ, PT ;  /* 0x0000000000ff782f */ /* 0x000fe20003800000 */
[----:B------:R-:W-:-:S12]  /*6000*/  BSSY B0, `(.L_x_126) ;  /* 0x0000025000007945 */ /* 0x000fd80003800000 */
[----:B------:R-:W-:Y:S05]  /*6010*/  @!P0 BRA `(.L_x_127) ;  /* 0x00000000008c8947 */ /* 0x000fea0003800000 */
[----:B------:R-:W-:-:S05]  /*6020*/  UMOV UR5, 0x10 ;  /* 0x0000001000057882 */ /* 0x000fca0000000000 */
[----:B------:R-:W-:Y:S04]  /*6030*/  DEPBAR.LE SB2, 0x36 ;  /* 0x0000ad800000791a */ /* 0x000fe80000000000 */
[----:B------:R-:W2:Y:S02]  /*6040*/  UTCATOMSWS.2CTA.FIND_AND_SET.ALIGN UP0, UR5, UR5 ;  /* 0x00000005000575e3 */ /* 0x000ea40008200800 */
[----:B--2---:R-:W-:Y:S01]  /*6050*/  MOV R10, UR5 ;  /* 0x00000005000a7c02 */ /* 0x004fe20008000f00 */
[----:B------:R-:W-:Y:S06]  /*6060*/  BRA.U UP0, `(.L_x_128) ;  /* 0x0000000100187547 */ /* 0x000fec000b800000 */
.L_x_129:
[----:B------:R-:W-:Y:S05]  /*6070*/  NANOSLEEP 0x64 ;  /* 0x000000640000795d */ /* 0x000fea0003800000 */
[----:B------:R-:W-:-:S05]  /*6080*/  UMOV UR5, 0x10 ;  /* 0x0000001000057882 */ /* 0x000fca0000000000 */
[----:B------:R-:W-:Y:S04]  /*6090*/  DEPBAR.LE SB2, 0x36 ;  /* 0x0000ad800000791a */ /* 0x000fe80000000000 */
[----:B------:R-:W2:Y:S02]  /*60a0*/  UTCATOMSWS.2CTA.FIND_AND_SET.ALIGN UP0, UR5, UR5 ;  /* 0x00000005000575e3 */ /* 0x000ea40008200800 */
[----:B--2---:R-:W-:Y:S01]  /*60b0*/  MOV R10, UR5 ;  /* 0x00000005000a7c02 */ /* 0x004fe20008000f00 */
[----:B------:R-:W-:Y:S05]  /*60c0*/  BRA.U !UP0, `(.L_x_129) ;  /* 0xfffffffd08e87547 */ /* 0x000fea000b83ffff */
.L_x_128:
[----:B------:R-:W2:Y:S01]  /*60d0*/  LDS R6, [UR4+0x10] ;  /* 0x00001004ff067984 */ /* 0x000ea20008000800 */
[----:B------:R-:W-:Y:S01]  /*60e0*/  IMAD.U32 R0, RZ, RZ, UR54 ;  /* 0x00000036ff007e24 */ /* 0x000fe2000f8e00ff */
[----:B------:R-:W-:-:S03]  /*60f0*/  MOV R4, UR17 ;  /* 0x0000001100047c02 */ /* 0x000fc60008000f00 */
[----:B------:R-:W-:Y:S01]  /*6100*/  VIADD R0, R0, 0x550 ;  /* 0x0000055000007836 */ /* 0x000fe20000000000 */
[----:B--2---:R-:W-:-:S04]  /*6110*/  SHF.L.U32 R6, R6, 0x1f, RZ ;  /* 0x0000001f06067819 */ /* 0x004fc800000006ff */
[----:B------:R-:W2:Y:S02]  /*6120*/  SYNCS.PHASECHK.TRANS64.TRYWAIT P0, [UR4+0x8], R6 ;  /* 0x00000806ff0075a7 */ /* 0x000ea40008001104 */
[----:B--2---:R-:W-:Y:S05]  /*6130*/  @P0 BRA `(.L_x_130) ;  /* 0x0000000000080947 */ /* 0x004fea0003800000 */
[----:B------:R-:W2:Y:S02]  /*6140*/  SYNCS.PHASECHK.TRANS64.TRYWAIT P0, [UR4+0x8], R6 ;  /* 0x00000806ff0075a7 */ /* 0x000ea40008001104 */
[----:B--2---:R-:W-:Y:S05]  /*6150*/  @!P0 BRA `(.L_x_131) ;  /* 0x0000005400888947 */ /* 0x004fea0003800000 */
.L_x_130:
[----:B------:R-:W-:Y:S01]  /*6160*/  PRMT R4, R4, 0x654, R0 ;  /* 0x0000065404047816 */ /* 0x000fe20000000000 */
[----:B------:R-:W-:Y:S01]  /*6170*/  HFMA2 R0, -RZ, RZ, 0, 5.9604644775390625e-08 ;  /* 0x00000001ff007431 */ /* 0x000fe200000001ff */
[----:B------:R-:W-:Y:S01]  /*6180*/  UPRMT UR5, UR17, 0x654, UR6 ;  /* 0x0000065411057896 */ /* 0x000fe20008000006 */
[----:B------:R-:W-:Y:S02]  /*6190*/  IMAD.MOV.U32 R8, RZ, RZ, 0xffff ;  /* 0x0000ffffff087424 */ /* 0x000fe400078e00ff */
[----:B--2---:R-:W-:Y:S02]  /*61a0*/  IMAD.MOV.U32 R6, RZ, RZ, 0x4 ;  /* 0x00000004ff067424 */ /* 0x004fe400078e00ff */
[----:B------:R-:W-:Y:S01]  /*61b0*/  IMAD.SHL.U32 R9, R10, 0x20, RZ ;  /* 0x000000200a097824 */ /* 0x000fe200078e00ff */
[----:B------:R-:W-:Y:S02]  /*61c0*/  MOV R5, UR5 ;  /* 0x0000000500057c02 */ /* 0x000fe40008000f00 */
[-C--:B------:R-:W-:Y:S01]  /*61d0*/  SHF.L.U32 R8, R8, R10.reuse, RZ ;  /* 0x0000000a08087219 */ /* 0x080fe200000006ff */
[----:B------:R2:W-:Y:S01]  /*61e0*/  SYNCS.ARRIVE.TRANS64.RED RZ, [UR5], R6 ;  /* 0x00000006ffff79a7 */ /* 0x0005e20008000405 */
[----:B------:R-:W-:Y:S01]  /*61f0*/  SHF.L.U32 R7, R0, R10, RZ ;  /* 0x0000000a00077219 */ /* 0x000fe200000006ff */
[----:B------:R2:W-:Y:S04]  /*6200*/  STS [UR54+0x550], R9 ;  /* 0x00055009ff007988 */ /* 0x0005e80008000836 */
[----:B------:R2:W-:Y:S04]  /*6210*/  STAS [R4.64], R10 ;  /* 0x0000000a04007dbd */ /* 0x0005e8000c0008ff */
[----:B------:R2:W-:Y:S04]  /*6220*/  ATOMS.OR RZ, [UR4+0x14], R8 ;  /* 0x00001408ffff798c */ /* 0x0005e8000b000004 */
[----:B------:R2:W-:Y:S04]  /*6230*/  ATOMS.OR RZ, [UR4+0x18], R7 ;  /* 0x00001807ffff798c */ /* 0x0005e8000b000004 */
[----:B------:R2:W-:Y:S02]  /*6240*/  ATOMS.XOR RZ, [UR4+0x10], R0 ;  /* 0x00001000ffff798c */ /* 0x0005e4000b800004 */
.L_x_127:
[----:B-1----:R-:W-:Y:S05]  /*6250*/  BSYNC B0 ;  /* 0x0000000000007941 */ /* 0x002fea0003800000 */
.L_x_126:
[----:B------:R-:W-:Y:S05]  /*6260*/  BRA.U UP1, `(.L_x_132) ;  /* 0x00000001016c7547 */ /* 0x000fea000b800000 */
[----:B------:R-:W-:-:S03]  /*6270*/  UMOV UR5, 0xffffffff ;  /* 0xffffffff00057882 */ /* 0x000fc60000000000 */
[----:B------:R-:W-:Y:S05]  /*6280*/  BRA.DIV UR5, `(.L_x_133) ;  /* 0x0000005605547947 */ /* 0x000fea000b800000 */
[----:B------:R-:W-:-:S13]  /*6290*/  ELECT P0, URZ, PT ;  /* 0x0000000000ff782f */ /* 0x000fda0003800000 */
.L_x_335:
[----:B------:R-:W-:Y:S05]  /*62a0*/  @!P0 BRA `(.L_x_132) ;  /* 0x00000000005c8947 */ /* 0x000fea0003800000 */
[----:B--2---:R-:W2:Y:S02]  /*62b0*/  LDS R4, [UR4+0x10] ;  /* 0x00001004ff047984 */ /* 0x004ea40008000800 */
[----:B--2---:R-:W-:-:S04]  /*62c0*/  SHF.L.U32 R4, R4, 0x1f, RZ ;  /* 0x0000001f04047819 */ /* 0x004fc800000006ff */
[----:B------:R-:W2:Y:S02]  /*62d0*/  SYNCS.PHASECHK.TRANS64.TRYWAIT P0, [UR4+0x8], R4 ;  /* 0x00000804ff0075a7 */ /* 0x000ea40008001104 */
[----:B--2---:R-:W-:Y:S05]  /*62e0*/  @P0 BRA `(.L_x_134) ;  /* 0x0000000000080947 */ /* 0x004fea0003800000 */
[----:B------:R-:W2:Y:S02]  /*62f0*/  SYNCS.PHASECHK.TRANS64.TRYWAIT P0, [UR4+0x8], R4 ;  /* 0x00000804ff0075a7 */ /* 0x000ea40008001104 */
[----:B--2---:R-:W-:Y:S05]  /*6300*/  @!P0 BRA `(.L_x_135) ;  /* 0x0000005400588947 */ /* 0x004fea0003800000 */
.L_x_134:
[----:B------:R-:W3:Y:S01]  /*6310*/  LDS R6, [UR54+0x550] ;  /* 0x00055036ff067984 */ /* 0x000ee20008000800 */
[----:B--2---:R-:W-:Y:S02]  /*6320*/  HFMA2 R0, -RZ, RZ, 0, 5.9604644775390625e-08 ;  /* 0x00000001ff007431 */ /* 0x004fe400000001ff */
[----:B------:R-:W-:Y:S01]  /*6330*/  IMAD.MOV.U32 R4, RZ, RZ, 0xffff ;  /* 0x0000ffffff047424 */ /* 0x000fe200078e00ff */
[----:B------:R-:W-:Y:S01]  /*6340*/  UPRMT UR5, UR17, 0x654, UR6 ;  /* 0x0000065411057896 */ /* 0x000fe20008000006 */
[----:B---3--:R-:W-:-:S03]  /*6350*/  IMAD.SHL.U32 R5, R6, 0x20, RZ ;  /* 0x0000002006057824 */ /* 0x008fc600078e00ff */
[-C--:B------:R-:W-:Y:S02]  /*6360*/  SHF.L.U32 R4, R4, R6.reuse, RZ ;  /* 0x0000000604047219 */ /* 0x080fe400000006ff */
[----:B------:R-:W-:Y:S01]  /*6370*/  SHF.L.U32 R6, R0, R6, RZ ;  /* 0x0000000600067219 */ /* 0x000fe200000006ff */
[----:B------:R3:W-:Y:S04]  /*6380*/  STS [UR54+0x550], R5 ;  /* 0x00055005ff007988 */ /* 0x0007e80008000836 */
[----:B------:R3:W-:Y:S04]  /*6390*/  ATOMS.OR RZ, [UR4+0x14], R4 ;  /* 0x00001404ffff798c */ /* 0x0007e8000b000004 */
[----:B------:R3:W-:Y:S01]  /*63a0*/  ATOMS.OR RZ, [UR4+0x18], R6 ;  /* 0x00001806ffff798c */ /* 0x0007e2000b000004 */
[----:B------:R-:W-:Y:S03]  /*63b0*/  SYNCS.ARRIVE.TRANS64.RED.A1T0 RZ, [UR5], RZ ;  /* 0x000000ffffff79a7 */ /* 0x000fe60008100405 */
[----:B------:R3:W-:Y:S01]  /*63c0*/  ATOMS.XOR RZ, [UR4+0x10], R0 ;  /* 0x00001000ffff798c */ /* 0x0007e2000b800004 */
[----:B------:R-:W-:Y:S05]  /*63d0*/  BRA `(.L_x_132) ;  /* 0x0000000000107947 */ /* 0x000fea0003800000 */
.L_x_125:
[----:B------:R-:W-:Y:S02]  /*63e0*/  MOV R0, 0xffffffff ;  /* 0xffffffff00007802 */ /* 0x000fe40000000f00 */
[----:B------:R-:W-:-:S03]  /*63f0*/  MOV R4, 0x6420 ;  /* 0x0000642000047802 */ /* 0x000fc60000000f00 */
[----:B------:R2:W-:Y:S04]  /*6400*/  STS [UR54+0x550], R0 ;  /* 0x00055000ff007988 */ /* 0x0005e80008000836 */
[----:B-12--5:R-:W-:Y:S05]  /*6410*/  CALL.REL.NOINC `($__internal_1_$__cuda_sm10x_tcgen05_guardrail_trap_phase_invalid_during_alloc) ;  /* 0x0000005800607944 */ /* 0x026fea0003c00000 */
.L_x_132:
[----:B------:R-:W-:Y:S05]  /*6420*/  WARPSYNC.ALL ;  /* 0x0000000000007948 */ /* 0x000fea0003800000 */
[----:B------:R-:W4:Y:S01]  /*6430*/  S2UR UR6, SR_CgaCtaId ;  /* 0x00000000000679c3 */ /* 0x000f220000008800 */
[----:B------:R-:W-:Y:S01]  /*6440*/  UMOV UR4, 0x400 ;  /* 0x0000040000047882 */ /* 0x000fe20000000000 */
[----:B------:R-:W-:-:S06]  /*6450*/  NOP ;  /* 0x0000000000007918 */ /* 0x000fcc0000000000 */
[----:B------:R-:W-:Y:S06]  /*6460*/  BAR.ARV 0x6, 0xa0 ;  /* 0x0182800000007b1d */ /* 0x000fec0000002000 */
[----:B------:R-:W-:Y:S01]  /*6470*/  LOP3.LUT R3, R3, 0xffff, RZ, 0xc0, !PT ;  /* 0x0000ffff03037812 */ /* 0x000fe200078ec0ff */
[----:B--2---:R-:W-:Y:S01]  /*6480*/  IMAD.MOV.U32 R9, RZ, RZ, 0x1 ;  /* 0x00000001ff097424 */ /* 0x004fe200078e00ff */
[----:B------:R-:W-:Y:S01]  /*6490*/  LOP3.LUT R2, R2, 0xffff, RZ, 0xc0, !PT ;  /* 0x0000ffff02027812 */ /* 0x000fe200078ec0ff */
[----:B------:R-:W-:Y:S01]  /*64a0*/  IMAD.MOV.U32 R8, RZ, RZ, RZ ;  /* 0x000000ffff087224 */ /* 0x000fe200078e00ff */
[----:B------:R-:W-:Y:S01]  /*64b0*/  R2UR UR11, R3 ;  /* 0x00000000030b72ca */ /* 0x000fe200000e0000 */
[----:B------:R-:W-:Y:S01]  /*64c0*/  UMOV UR22, URZ ;  /* 0x000000ff00167c82 */ /* 0x000fe20008000000 */
[----:B------:R-:W-:-:S02]  /*64d0*/  R2UR UR10, R2 ;  /* 0x00000000020a72ca */ /* 0x000fc400000e0000 */
[----:B------:R-:W-:Y:S01]  /*64e0*/  CS2R R2, SRZ ;  /* 0x0000000000027805 */ /* 0x000fe2000001ff00 */
[----:B------:R-:W-:Y:S01]  /*64f0*/  UMOV UR21, URZ ;  /* 0x000000ff00157c82 */ /* 0x000fe20008000000 */
[----:B------:R-:W-:Y:S02]  /*6500*/  UISETP.NE.AND UP3, UPT, UR18, URZ, UPT ;  /* 0x000000ff1200728c */ /* 0x000fe4000bf65270 */
[----:B----4-:R-:W-:Y:S01]  /*6510*/  ULEA UR6, UR6, UR4, 0x18 ;  /* 0x0000000406067291 */ /* 0x010fe2000f8ec0ff */
[----:B------:R-:W2:Y:S03]  /*6520*/  LDCU UR4, c[0x0][0x38c] ;  /* 0x00007180ff0477ac */ /* 0x000ea60008000800 */
[----:B------:R-:W-:Y:S02]  /*6530*/  UIADD3 UR12, UPT, UPT, UR6, 0x2800, URZ ;  /* 0x00002800060c7890 */ /* 0x000fe4000fffe0ff */
[----:B------:R-:W-:-:S03]  /*6540*/  UIADD3 UR13, UPT, UPT, UR6, 0x26800, URZ ;  /* 0x00026800060d7890 */ /* 0x000fc6000fffe0ff */
[----:B---3--:R-:W3:Y:S01]  /*6550*/  LDS R0, [UR6+0x550] ;  /* 0x00055006ff007984 */ /* 0x008ee20008000800 */
[----:B------:R-:W-:Y:S02]  /*6560*/  USHF.R.U32.HI UR12, URZ, 0x4, UR12 ;  /* 0x00000004ff0c7899 */ /* 0x000fe4000801160c */
[----:B------:R-:W-:Y:S02]  /*6570*/  USHF.R.U32.HI UR13, URZ, 0x4, UR13 ;  /* 0x00000004ff0d7899 */ /* 0x000fe4000801160d */
[----:B------:R-:W-:Y:S02]  /*6580*/  ULOP3.LUT UR12, UR12, 0x3fff, URZ, 0xc0, !UPT ;  /* 0x00003fff0c0c7892 */ /* 0x000fe4000f8ec0ff */
[----:B------:R-:W-:Y:S02]  /*6590*/  ULOP3.LUT UR13, UR13, 0x3fff, URZ, 0xc0, !UPT ;  /* 0x00003fff0d0d7892 */ /* 0x000fe4000f8ec0ff */
[----:B------:R-:W-:Y:S02]  /*65a0*/  ULOP3.LUT UR12, UR12, 0x10000, URZ, 0xfc, !UPT ;  /* 0x000100000c0c7892 */ /* 0x000fe4000f8efcff */
[----:B--2---:R-:W-:-:S02]  /*65b0*/  UIADD3 UR4, UPT, UPT, UR4, 0x1f, URZ ;  /* 0x0000001f04047890 */ /* 0x004fc4000fffe0ff */
[----:B------:R-:W-:Y:S02]  /*65c0*/  ULOP3.LUT UR13, UR13, 0x10000, URZ, 0xfc, !UPT ;  /* 0x000100000d0d7892 */ /* 0x000fe4000f8efcff */
[----:B------:R-:W-:Y:S01]  /*65d0*/  USHF.R.S32.HI UR5, URZ, 0x1f, UR4 ;  /* 0x0000001fff057899 */ /* 0x000fe20008011404 */
[----:B------:R-:W-:Y:S01]  /*65e0*/  UMOV UR20, URZ ;  /* 0x000000ff00147c82 */ /* 0x000fe20008000000 */
[----:B------:R-:W-:Y:S02]  /*65f0*/  UMOV UR26, 0x0 ;  /* 0x00000000001a7882 */ /* 0x000fe40000000000 */
[----:B------:R-:W-:Y:S01]  /*6600*/  ULEA.HI UR5, UR5, UR4, URZ, 0x5 ;  /* 0x0000000405057291 */ /* 0x000fe2000f8f28ff */
[----:B------:R-:W-:-:S03]  /*6610*/  UMOV UR27, 0x8100010 ;  /* 0x08100010001b7882 */ /* 0x000fc60000000000 */
[----:B------:R-:W-:-:S04]  /*6620*/  USHF.R.S32.HI UR5, URZ, 0x5, UR5 ;  /* 0x00000005ff057899 */ /* 0x000fc80008011405 */
[----:B------:R-:W-:-:S04]  /*6630*/  UISETP.LT.AND UP0, UPT, UR5, 0x1, UPT ;  /* 0x000000010500788c */ /* 0x000fc8000bf01270 */
[----:B------:R-:W-:Y:S01]  /*6640*/  USEL UR23, UR5, 0x1, !UP0 ;  /* 0x0000000105177887 */ /* 0x000fe2000c000000 */
[----:B---3--:R-:W-:-:S15]  /*6650*/  R2UR UR24, R0 ;  /* 0x00000000001872ca */ /* 0x008fde00000e0000 */
.L_x_143:
[C---:B------:R-:W-:Y:S02]  /*6660*/  LEA R0, R8.reuse, UR6, 0x3 ;  /* 0x0000000608007c11 */ /* 0x040fe4000f8e18ff */
[----:B------:R-:W-:Y:S02]  /*6670*/  SHF.L.U32 R4, R3, 0x1f, RZ ;  /* 0x0000001f03047819 */ /* 0x000fe400000006ff */
[----:B------:R-:W-:Y:S02]  /*6680*/  LEA R5, R8, UR6, 0x4 ;  /* 0x0000000608057c11 */ /* 0x000fe4000f8e20ff */
[----:B------:R-:W2:Y:S02]  /*6690*/  SYNCS.PHASECHK.TRANS64.TRYWAIT P0, [R0+URZ+0x4a0], R4 ;  /* 0x0004a004000075a7 */ /* 0x000ea400080011ff */
[----:B-12-4-:R-:W-:Y:S05]  /*66a0*/  @!P0 BRA `(.L_x_136) ;  /* 0x0000005000888947 */ /* 0x016fea0003800000 */
.L_x_336:
[----:B--2---:R-:W2:Y:S01]  /*66b0*/  LDS.128 R4, [R5+0x530] ;  /* 0x0005300005047984 */ /* 0x004ea20000000c00 */
[----:B------:R-:W-:Y:S02]  /*66c0*/  VIADD R0, R0, 0x4b0 ;  /* 0x000004b000007836 */ /* 0x000fe40000000000 */
[----:B------:R-:W-:Y:S01]  /*66d0*/  VIADD R8, R8, 0x1 ;  /* 0x0000000108087836 */ /* 0x000fe20000000000 */
[----:B------:R-:W-:Y:S01]  /*66e0*/  @!PT LDS RZ, [RZ] ;  /* 0x00000000fffff984 */ /* 0x000fe20000000800 */
[----:B------:R-:W-:Y:S01]  /*66f0*/  @!PT LDS RZ, [RZ] ;  /* 0x00000000fffff984 */ /* 0x000fe20000000800 */
[----:B------:R-:W-:Y:S01]  /*6700*/  @!PT LDS RZ, [RZ] ;  /* 0x00000000fffff984 */ /* 0x000fe20000000800 */
[----:B------:R-:W-:Y:S01]  /*6710*/  @!PT LDS RZ, [RZ] ;  /* 0x00000000fffff984 */ /* 0x000fe20000000800 */
[----:B------:R3:W-:Y:S06]  /*6720*/  MEMBAR.ALL.CTA ;  /* 0x0000000000007992 */ /* 0x0007ec0000008000 */
[----:B---3--:R-:W3:Y:S01]  /*6730*/  FENCE.VIEW.ASYNC.S ;  /* 0x00000000000073c6 */ /* 0x008ee20000000000 */
[----:B------:R-:W-:-:S04]  /*6740*/  PRMT R0, RZ, 0x654, R0 ;  /* 0x00000654ff007816 */ /* 0x000fc80000000000 */
[----:B---3--:R3:W-:Y:S01]  /*6750*/  SYNCS.ARRIVE.TRANS64.RED.A1T0 RZ, [R0+URZ], RZ ;  /* 0x000000ff00ff79a7 */ /* 0x0087e200081004ff */
[----:B--2---:R-:W-:Y:S01]  /*6760*/  LOP3.LUT P1, RZ, R6, 0x1, RZ, 0xc0, !PT ;  /* 0x0000000106ff7812 */ /* 0x004fe2000782c0ff */
[----:B---3--:R-:W-:-:S12]  /*6770*/  BRA.U UP3, `(.L_x_137) ;  /* 0x0000000103cc7547 */ /* 0x008fd8000b800000 */
[----:B------:R-:W2:Y:S01]  /*6780*/  LDCU UR4, c[0x0][0x38c] ;  /* 0x00007180ff0477ac */ /* 0x000ea20008000800 */
[----:B------:R-:W-:Y:S02]  /*6790*/  PLOP3.LUT P2, PT, PT, PT, PT, 0x80, 0x8 ;  /* 0x000000000008781c */ /* 0x000fe40003f4f070 */
[----:B------:R-:W-:Y:S01]  /*67a0*/  SHF.L.U32 R4, R9, 0x1f, RZ ;  /* 0x0000001f09047819 */ /* 0x000fe200000006ff */
[----:B------:R-:W-:Y:S02]  /*67b0*/  ULEA UR9, UR22, UR6, 0x3 ;  /* 0x0000000616097291 */ /* 0x000fe4000f8e18ff */
[----:B--2---:R-:W-:-:S06]  /*67c0*/  UISETP.GE.AND UP0, UPT, UR4, 0x1, UPT ;  /* 0x000000010400788c */ /* 0x004fcc000bf06270 */
[----:B------:R-:W-:-:S05]  /*67d0*/  PLOP3.LUT P0, PT, PT, PT, UP0, 0x80, 0x8 ;  /* 0x000000000008781c */ /* 0x000fca0003f0f008 */
[----:B------:R-:W-:-:S08]  /*67e0*/  @UP0 ULEA UR4, UR21, UR6, 0x3 ;  /* 0x0000000615040291 */ /* 0x000fd0000f8e18ff */
[----:B------:R-:W-:-:S04]  /*67f0*/  @P0 SHF.L.U32 R0, R2, 0x1f, RZ ;  /* 0x0000001f02000819 */ /* 0x000fc800000006ff */
[----:B------:R2:W3:Y:S01]  /*6800*/  @P0 SYNCS.PHASECHK.TRANS64.TRYWAIT P2, [UR4], R0 ;  /* 0x00000000ff0005a7 */ /* 0x0004e20008041104 */
[----:B------:R-:W4:Y:S02]  /*6810*/  SYNCS.PHASECHK.TRANS64.TRYWAIT P0, [UR9+0x4e0], R4 ;  /* 0x0004e004ff0075a7 */ /* 0x000f240008001109 */
[----:B--234-:R-:W-:Y:S05]  /*6820*/  @!P0 BRA `(.L_x_138) ;  /* 0x00000050003c8947 */ /* 0x01cfea0003800000 */
.L_x_338:
[----:B------:R-:W-:Y:S01]  /*6830*/  UMOV UR19, UR20 ;  /* 0x0000001400137c82 */ /* 0x000fe20008000000 */
[----:B------:R-:W-:Y:S05]  /*6840*/  BRA.U !UP0, `(.L_x_139) ;  /* 0x0000000108887547 */ /* 0x000fea000b800000 */
[----:B------:R-:W-:Y:S02]  /*6850*/  UIADD3 UR19, UPT, UPT, UR23, UR20, URZ ;  /* 0x0000001417137290 */ /* 0x000fe4000fffe0ff */
[----:B------:R-:W-:Y:S02]  /*6860*/  ULEA UR8, UR22, UR24, 0x5 ;  /* 0x0000001816087291 */ /* 0x000fe4000f8e28ff */
[----:B------:R-:W-:Y:S01]  /*6870*/  UPLOP3.LUT UP2, UPT, UPT, UPT, UPT, 0x40, 0x4 ;  /* 0x000000000004789c */ /* 0x000fe20003f4e870 */
[----:B------:R-:W-:Y:S01]  /*6880*/  UMOV UR16, UR5 ;  /* 0x0000000500107c82 */ /* 0x000fe20008000000 */
[----:B------:R-:W-:-:S09]  /*6890*/  UMOV UR15, UR21 ;  /* 0x00000015000f7c82 */ /* 0x000fd20008000000 */
.L_x_142:
[----:B---3--:R-:W-:Y:S01]  /*68a0*/  ULEA UR7, UR15, UR6, 0x3 ;  /* 0x000000060f077291 */ /* 0x008fe2000f8e18ff */
[----:B----4-:R-:W-:Y:S11]  /*68b0*/  @P2 BRA `(.L_x_140) ;  /* 0x00000000000c2947 */ /* 0x010ff60003800000 */
[----:B--2---:R-:W-:Y:S04]  /*68c0*/  SHF.L.U32 R4, R2, 0x1f, RZ ;  /* 0x0000001f02047819 */ /* 0x004fe800000006ff */
[----:B------:R-:W2:Y:S02]  /*68d0*/  SYNCS.PHASECHK.TRANS64.TRYWAIT P0, [UR7], R4 ;  /* 0x00000004ff0075a7 */ /* 0x000ea40008001107 */
[----:B--2---:R-:W-:Y:S05]  /*68e0*/  @!P0 BRA `(.L_x_141) ;  /* 0x0000005000248947 */ /* 0x004fea0003800000 */
.L_x_140:
[----:B------:R-:W-:Y:S01]  /*68f0*/  UISETP.NE.AND UP0, UPT, UR16, 0x1, UPT ;  /* 0x000000011000788c */ /* 0x000fe2000bf05270 */
[----:B------:R-:W-:Y:S01]  /*6900*/  PLOP3.LUT P2, PT, PT, PT, PT, 0x80, 0x8 ;  /* 0x000000000008781c */ /* 0x000fe20003f4f070 */
[----:B------:R-:W-:Y:S02]  /*6910*/  UIADD3 UR21, UPT, UPT, UR15, 0x1, URZ ;  /* 0x000000010f157890 */ /* 0x000fe4000fffe0ff */
[----:B------:R-:W-:Y:S02]  /*6920*/  ULEA UR28, UR15, UR13, 0x6 ;  /* 0x0000000d0f1c7291 */ /* 0x000fe4000f8e30ff */
[----:B------:R-:W-:Y:S01]  /*6930*/  UISETP.NE.AND UP1, UPT, UR21, 0x48, UPT ;  /* 0x000000481500788c */ /* 0x000fe2000bf25270 */
[----:B------:R-:W-:Y:S01]  /*6940*/  PLOP3.LUT P0, PT, PT, PT, UP0, 0x80, 0x8 ;  /* 0x000000000008781c */ /* 0x000fe20003f0f008 */
[----:B------:R-:W-:Y:S02]  /*6950*/  ULEA UR30, UR15, UR12, 0x7 ;  /* 0x0000000c0f1e7291 */ /* 0x000fe4000f8e38ff */
[----:B------:R-:W-:Y:S02]  /*6960*/  USEL UR14, URZ, 0x1, UP1 ;  /* 0x00000001ff0e7887 */ /* 0x000fe40008800000 */
[----:B------:R-:W-:Y:S02]  /*6970*/  USEL UR21, UR21, URZ, UP1 ;  /* 0x000000ff15157287 */ /* 0x000fe40008800000 */
[----:B------:R-:W-:Y:S02]  /*6980*/  UIADD3 UR7, UPT, UPT, UR7, 0x240, URZ ;  /* 0x0000024007077890 */ /* 0x000fe4000fffe0ff */
[----:B------:R-:W-:Y:S01]  /*6990*/  @UP0 ULEA UR4, UR21, UR6, 0x3 ;  /* 0x0000000615040291 */ /* 0x000fe2000f8e18ff */
[----:B------:R-:W-:Y:S01]  /*69a0*/  LOP3.LUT R2, R2, UR14, RZ, 0x3c, !PT ;  /* 0x0000000e02027c12 */ /* 0x000fe2000f8e3cff */
[----:B------:R-:W-:Y:S01]  /*69b0*/  UMOV UR29, 0xc0004010 ;  /* 0xc0004010001d7882 */ /* 0x000fe20000000000 */
[----:B------:R-:W-:Y:S01]  /*69c0*/  UMOV UR31, 0xc0004010 ;  /* 0xc0004010001f7882 */ /* 0x000fe20000000000 */
[----:B------:R-:W-:Y:S01]  /*69d0*/  UIADD3 UR20, UPT, UPT, UR20, 0x1, URZ ;  /* 0x0000000114147890 */ /* 0x000fe2000fffe0ff */
[----:B--2---:R-:W-:Y:S01]  /*69e0*/  @P0 SHF.L.U32 R0, R2, 0x1f, RZ ;  /* 0x0000001f02000819 */ /* 0x004fe200000006ff */
[----:B------:R-:W-:Y:S02]  /*69f0*/  UIADD3 UR16, UPT, UPT, UR16, -0x1, URZ ;  /* 0xffffffff10107890 */ /* 0x000fe4000fffe0ff */
[----:B------:R-:W-:Y:S01]  /*6a00*/  UISETP.NE.AND UP0, UPT, UR20, UR19, UPT ;  /* 0x000000131400728c */ /* 0x000fe2000bf05270 */
[----:B------:R3:W4:Y:S01]  /*6a10*/  @P0 SYNCS.PHASECHK.TRANS64.TRYWAIT P2, [UR4], R0 ;  /* 0x00000000ff0005a7 */ /* 0x0007220008041104 */
[----:B------:R3:W-:Y:S01]  /*6a20*/  UTCQMMA.2CTA gdesc[UR30], gdesc[UR28], tmem[UR8], tmem[UR26], idesc[UR27], UP2 ;  /* 0x00ff1a1c1e0075ea */ /* 0x0007e20009200308 */
[----:B------:R-:W-:Y:S01]  /*6a30*/  UPLOP3.LUT UP2, UPT, UPT, UPT, UPT, 0x80, 0x8 ;  /* 0x000000000008789c */ /* 0x000fe20003f4f070 */
[----:B------:R3:W-:Y:S01]  /*6a40*/  UTCBAR.2CTA.MULTICAST [UR7], URZ, UR11 ;  /* 0x000000ff070073e9 */ /* 0x0007e2000820080b */
[----:B------:R-:W-:Y:S04]  /*6a50*/  UMOV UR15, UR21 ;  /* 0x00000015000f7c82 */ /* 0x000fe80008000000 */
[----:B------:R-:W-:Y:S05]  /*6a60*/  BRA.U UP0, `(.L_x_142) ;  /* 0xfffffffd008c7547 */ /* 0x000fea000b83ffff */
.L_x_139:
[----:B------:R-:W-:Y:S01]  /*6a70*/  UIADD3 UR9, UPT, UPT, UR9, 0x4c0, URZ ;  /* 0x000004c009097890 */ /* 0x000fe2000fffe0ff */
[----:B------:R-:W-:-:S08]  /*6a80*/  UMOV UR20, UR19 ;  /* 0x0000001300147c82 */ /* 0x000fd00008000000 */
[----:B------:R1:W-:Y:S01]  /*6a90*/  UTCBAR.2CTA.MULTICAST [UR9], URZ, UR10 ;  /* 0x000000ff090073e9 */ /* 0x0003e2000820080a */
[----:B------:R-:W-:Y:S02]  /*6aa0*/  NOP ;  /* 0x0000000000007918 */ /* 0x000fe40000000000 */
.L_x_137:
[----:B------:R-:W-:Y:S01]  /*6ab0*/  UIADD3 UR22, UPT, UPT, UR22, 0x1, URZ ;  /* 0x0000000116167890 */ /* 0x000fe2000fffe0ff */
[----:B------:R-:W-:-:S03]  /*6ac0*/  ISETP.NE.AND P0, PT, R8, 0x2, PT ;  /* 0x000000020800780c */ /* 0x000fc60003f05270 */
[----:B------:R-:W-:Y:S01]  /*6ad0*/  UISETP.NE.AND UP0, UPT, UR22, 0x4, UPT ;  /* 0x000000041600788c */ /* 0x000fe2000bf05270 */
[----:B--23--:R-:W-:Y:S02]  /*6ae0*/  SEL R0, RZ, 0x1, P0 ;  /* 0x00000001ff007807 */ /* 0x00cfe40000000000 */
[----:B------:R-:W-:Y:S01]  /*6af0*/  SEL R8, R8, RZ, P0 ;  /* 0x000000ff08087207 */ /* 0x000fe20000000000 */
[----:B------:R-:W-:Y:S01]  /*6b00*/  USEL UR4, URZ, 0x1, UP0 ;  /* 0x00000001ff047887 */ /* 0x000fe20008000000 */
[----:B------:R-:W-:Y:S01]  /*6b10*/  LOP3.LUT R3, R3, R0, RZ, 0x3c, !PT ;  /* 0x0000000003037212 */ /* 0x000fe200078e3cff */
[----:B------:R-:W-:-:S04]  /*6b20*/  USEL UR22, UR22, URZ, UP0 ;  /* 0x000000ff16167287 */ /* 0x000fc80008000000 */
[----:B------:R-:W-:Y:S01]  /*6b30*/  LOP3.LUT R9, R9, UR4, RZ, 0x3c, !PT ;  /* 0x0000000409097c12 */ /* 0x000fe2000f8e3cff */
[----:B------:R-:W-:Y:S07]  /*6b40*/  @P1 BRA `(.L_x_143) ;  /* 0xfffffff800c41947 */ /* 0x000fee000383ffff */
[----:B------:R-:W2:Y:S01]  /*6b50*/  S2UR UR4, SR_CgaCtaId ;  /* 0x00000000000479c3 */ /* 0x000ea20000008800 */
[----:B------:R-:W-:Y:S01]  /*6b60*/  ELECT P0, URZ, PT ;  /* 0x0000000000ff782f */ /* 0x000fe20003800000 */
[----:B------:R-:W-:Y:S01]  /*6b70*/  HFMA2 R0, -RZ, RZ, 0, 5.9604644775390625e-08 ;  /* 0x00000001ff007431 */ /* 0x000fe200000001ff */
[----:B------:R-:W-:-:S05]  /*6b80*/  UMOV UR5, 0x40 ;  /* 0x0000004000057882 */ /* 0x000fca0000000000 */
[----:B------:R-:W-:Y:S01]  /*6b90*/  UVIRTCOUNT.DEALLOC.SMPOOL 0x80 ;  /* 0x000000800000784c */ /* 0x000fe20000000000 */
[----:B------:R-:W-:Y:S02]  /*6ba0*/  UISETP.NE.AND UP1, UPT, UR18, URZ, UPT ;  /* 0x000000ff1200728c */ /* 0x000fe4000bf25270 */
[----:B--2---:R-:W-:-:S09]  /*6bb0*/  ULEA UR4, UR4, UR5, 0x18 ;  /* 0x0000000504047291 */ /* 0x004fd2000f8ec0ff */
[----:B------:R2:W-:Y:S01]  /*6bc0*/  @P0 STS.U8 [UR4+0x1c], R0 ;  /* 0x00001c00ff000988 */ /* 0x0005e20008000004 */
[----:B------:R-:W-:Y:S05]  /*6bd0*/  BRA.U UP1, `(.L_x_144) ;  /* 0x0000000101a07547 */ /* 0x000fea000b800000 */
[----:B------:R-:W-:Y:S01]  /*6be0*/  UIADD3 UR5, UPT, UPT, UR6, 0x4e0, URZ ;  /* 0x000004e006057890 */ /* 0x000fe2000fffe0ff */
[----:B------:R-:W-:-:S03]  /*6bf0*/  SHF.L.U32 R2, R9, 0x1f, RZ ;  /* 0x0000001f09027819 */ /* 0x000fc600000006ff */
[----:B------:R-:W-:-:S09]  /*6c00*/  ULEA UR7, UR22, UR5, 0x3 ;  /* 0x0000000516077291 */ /* 0x000fd2000f8e18ff */
[----:B------:R-:W3:Y:S02]  /*6c10*/  SYNCS.PHASECHK.TRANS64.TRYWAIT P0, [UR7], R2 ;  /* 0x00000002ff0075a7 */ /* 0x000ee40008001107 */
[----:B---3--:R-:W-:Y:S05]  /*6c20*/  @!P0 BRA `(.L_x_145) ;  /* 0x0000004c006c8947 */ /* 0x008fea0003800000 */
.L_x_341:
[----:B------:R-:W-:-:S04]  /*6c30*/  UIADD3 UR8, UPT, UPT, UR22, 0x1, URZ ;  /* 0x0000000116087890 */ /* 0x000fc8000fffe0ff */
[----:B------:R-:W-:-:S04]  /*6c40*/  UISETP.NE.AND UP0, UPT, UR8, 0x4, UPT ;  /* 0x000000040800788c */ /* 0x000fc8000bf05270 */
[----:B-1----:R-:W-:Y:S02]  /*6c50*/  USEL UR9, URZ, 0x1, UP0 ;  /* 0x00000001ff097887 */ /* 0x002fe40008000000 */
[----:B------:R-:W-:-:S04]  /*6c60*/  USEL UR8, UR8, URZ, UP0 ;  /* 0x000000ff08087287 */ /* 0x000fc80008000000 */
[----:B------:R-:W-:Y:S01]  /*6c70*/  ULEA UR7, UR8, UR5, 0x3 ;  /* 0x0000000508077291 */ /* 0x000fe2000f8e18ff */
[----:B--2---:R-:W-:-:S04]  /*6c80*/  LOP3.LUT R2, R9, UR9, RZ, 0x3c, !PT ;  /* 0x0000000909027c12 */ /* 0x004fc8000f8e3cff */
[----:B------:R-:W-:-:S04]  /*6c90*/  SHF.L.U32 R3, R2, 0x1f, RZ ;  /* 0x0000001f02037819 */ /* 0x000fc800000006ff */
[----:B------:R-:W1:Y:S02]  /*6ca0*/  SYNCS.PHASECHK.TRANS64.TRYWAIT P0, [UR7], R3 ;  /* 0x00000003ff0075a7 */ /* 0x000e640008001107 */
[----:B-1----:R-:W-:Y:S05]  /*6cb0*/  @!P0 BRA `(.L_x_146) ;  /* 0x0000004c00608947 */ /* 0x002fea0003800000 */
.L_x_343:
        /* <DEDUP_REMOVED lines=9> */
.L_x_345:
[----:B------:R-:W-:-:S04]  /*6d50*/  UIADD3 UR8, UPT, UPT, UR8, 0x1, URZ ;  /* 0x0000000108087890 */ /* 0x000fc8000fffe0ff */
[----:B------:R-:W-:-:S04]  /*6d60*/  UISETP.NE.AND UP0, UPT, UR8, 0x4, UPT ;  /* 0x000000040800788c */ /* 0x000fc8000bf05270 */
[----:B------:R-:W-:Y:S02]  /*6d70*/  USEL UR7, URZ, 0x1, UP0 ;  /* 0x00000001ff077887 */ /* 0x000fe40008000000 */
[----:B------:R-:W-:-:S04]  /*6d80*/  USEL UR8, UR8, URZ, UP0 ;  /* 0x000000ff08087287 */ /* 0x000fc80008000000 */
[----:B------:R-:W-:Y:S01]  /*6d90*/  ULEA UR8, UR8, UR5, 0x3 ;  /* 0x0000000508087291 */ /* 0x000fe2000f8e18ff */
[----:B------:R-:W-:-:S04]  /*6da0*/  LOP3.LUT R2, R2, UR7, RZ, 0x3c, !PT ;  /* 0x0000000702027c12 */ /* 0x000fc8000f8e3cff */
[----:B------:R-:W-:Y:S01]  /*6db0*/  SHF.L.U32 R2, R2, 0x1f, RZ ;  /* 0x0000001f02027819 */ /* 0x000fe200000006ff */
[----:B-1----:R-:W-:-:S04]  /*6dc0*/  IMAD.U32 R0, RZ, RZ, UR8 ;  /* 0x00000008ff007e24 */ /* 0x002fc8000f8e00ff */
[----:B------:R1:W2:Y:S03]  /*6dd0*/  SYNCS.PHASECHK.TRANS64.TRYWAIT P0, [R0+URZ], R2 ;  /* 0x00000002000075a7 */ /* 0x0002a600080011ff */
[----:B--2---:R-:W-:Y:S05]  /*6de0*/  @!P0 NANOSLEEP.SYNCS 0x989680 ;  /* 0x009896800000895d */ /* 0x004fea0003900000 */
[----:B------:R-:W2:Y:S02]  /*6df0*/  @!P0 SYNCS.PHASECHK.TRANS64 P0, [R0+URZ], R2 ;  /* 0x00000002000085a7 */ /* 0x000ea400080010ff */
[----:B--2---:R-:W-:Y:S05]  /*6e00*/  @P0 BRA `(.L_x_148) ;  /* 0x0000000000200947 */ /* 0x004fea0003800000 */
.L_x_149:
[----:B--2---:R2:W3:Y:S02]  /*6e10*/  SYNCS.PHASECHK.TRANS64.TRYWAIT P0, [R0+URZ], R2 ;  /* 0x00000002000075a7 */ /* 0x0044e400080011ff */
[----:B---3--:R-:W-:Y:S05]  /*6e20*/  @!P0 NANOSLEEP.SYNCS 0x989680 ;  /* 0x009896800000895d */ /* 0x008fea0003900000 */
[----:B------:R-:W3:Y:S02]  /*6e30*/  @!P0 SYNCS.PHASECHK.TRANS64 P0, [R0+URZ], R2 ;  /* 0x00000002000085a7 */ /* 0x000ee400080010ff */
[----:B---3--:R-:W-:Y:S05]  /*6e40*/  @!P0 BRA `(.L_x_149) ;  /* 0xfffffffc00f08947 */ /* 0x008fea000383ffff */
[----:B------:R-:W-:Y:S05]  /*6e50*/  BRA `(.L_x_148) ;  /* 0x00000000000c7947 */ /* 0x000fea0003800000 */
.L_x_144:
[----:B------:R-:W-:-:S04]  /*6e60*/  UIADD3 UR5, UPT, UPT, UR6, 0x520, URZ ;  /* 0x0000052006057890 */ /* 0x000fc8000fffe0ff */
[----:B------:R-:W-:-:S09]  /*6e70*/  UPRMT UR5, UR17, 0x654, UR5 ;  /* 0x0000065411057896 */ /* 0x000fd20008000005 */
[----:B------:R-:W-:Y:S03]  /*6e80*/  SYNCS.ARRIVE.TRANS64.RED.A1T0 RZ, [UR5], RZ ;  /* 0x000000ffffff79a7 */ /* 0x000fe60008100405 */
.L_x_148:
[----:B-12---:R-:W-:Y:S01]  /*6e90*/  SHF.L.U32 R2, RZ, 0x1f, RZ ;  /* 0x0000001fff027819 */ /* 0x006fe200000006ff */
[----:B------:R-:W-:Y:S01]  /*6ea0*/  UIADD3 UR5, UPT, UPT, UR6, 0x520, URZ ;  /* 0x0000052006057890 */ /* 0x000fe2000fffe0ff */
[----:B------:R-:W-:Y:S02]  /*6eb0*/  PLOP3.LUT P0, PT, PT, PT, UP1, 0x80, 0x8 ;  /* 0x000000000008781c */ /* 0x000fe40003f0f018 */
[----:B------:R-:W1:Y:S02]  /*6ec0*/  SYNCS.PHASECHK.TRANS64.TRYWAIT P1, [UR6+0x520], R2 ;  /* 0x00052002ff0075a7 */ /* 0x000e640008021106 */
[----:B-1----:R-:W-:Y:S09]  /*6ed0*/  @!P1 BRA `(.L_x_150) ;  /* 0x0000004c00089947 */ /* 0x002ff20003800000 */
.L_x_347:
[----:B------:R-:W-:Y:S02]  /*6ee0*/  @!UP1 UPRMT UR5, UR17, 0x654, UR5 ;  /* 0x0000065411059896 */ /* 0x000fe40008000005 */
[----:B------:R-:W-:Y:S01]  /*6ef0*/  ULOP3.LUT UR6, UR24, 0xffff, URZ, 0xc0, !UPT ;  /* 0x0000ffff18067892 */ /* 0x000fe2000f8ec0ff */
[----:B------:R-:W-:-:S03]  /*6f00*/  UMOV UR8, 0xffff ;  /* 0x0000ffff00087882 */ /* 0x000fc60000000000 */
[----:B------:R-:W-:-:S03]  /*6f10*/  USHF.R.U32.HI UR6, URZ, 0x5, UR6 ;  /* 0x00000005ff067899 */ /* 0x000fc60008011606 */
[----:B------:R-:W-:Y:S01]  /*6f20*/  @!P0 SYNCS.ARRIVE.TRANS64.RED.A1T0 RZ, [UR5], RZ ;  /* 0x000000ffffff89a7 */ /* 0x000fe20008100405 */
[----:B------:R-:W-:Y:S01]  /*6f30*/  NOP ;  /* 0x0000000000007918 */ /* 0x000fe20000000000 */
[----:B-1----:R-:W1:Y:S01]  /*6f40*/  LDS R0, [UR4+0x14] ;  /* 0x00001404ff007984 */ /* 0x002e620008000800 */
[----:B------:R-:W-:Y:S01]  /*6f50*/  USHF.L.U32 UR8, UR8, UR6, URZ ;  /* 0x0000000608087299 */ /* 0x000fe200080006ff */
[----:B------:R-:W-:Y:S02]  /*6f60*/  UMOV UR5, 0x1 ;  /* 0x0000000100057882 */ /* 0x000fe40000000000 */
[----:B------:R-:W-:-:S03]  /*6f70*/  USHF.L.U32 UR5, UR5, UR6, URZ ;  /* 0x0000000605057299 */ /* 0x000fc600080006ff */
[----:B-1----:R-:W-:-:S04]  /*6f80*/  LOP3.LUT R0, R0, UR8, RZ, 0xc0, !PT ;  /* 0x0000000800007c12 */ /* 0x002fc8000f8ec0ff */
[----:B------:R-:W-:-:S13]  /*6f90*/  ISETP.NE.AND P0, PT, R0, UR8, PT ;  /* 0x0000000800007c0c */ /* 0x000fda000bf05270 */
[----:B------:R-:W-:Y:S05]  /*6fa0*/  @P0 BRA `(.L_x_151) ;  /* 0x0000000000580947 */ /* 0x000fea0003800000 */
[----:B------:R-:W1:Y:S02]  /*6fb0*/  LDS R0, [UR4+0x18] ;  /* 0x00001804ff007984 */ /* 0x000e640008000800 */
[----:B-1----:R-:W-:-:S04]  /*6fc0*/  LOP3.LUT R0, R0, UR5, RZ, 0xc0, !PT ;  /* 0x0000000500007c12 */ /* 0x002fc8000f8ec0ff */
[----:B------:R-:W-:-:S13]  /*6fd0*/  ISETP.NE.AND P0, PT, R0, UR5, PT ;  /* 0x0000000500007c0c */ /* 0x000fda000bf05270 */
[----:B------:R-:W-:Y:S05]  /*6fe0*/  @P0 BRA `(.L_x_152) ;  /* 0x00000000003c0947 */ /* 0x000fea0003800000 */
[----:B------:R-:W1:Y:S01]  /*6ff0*/  S2R R2, SR_LANEID ;  /* 0x0000000000027919 */ /* 0x000e620000000000 */
[----:B------:R-:W-:Y:S01]  /*7000*/  ULOP3.LUT UR8, URZ, UR8, URZ, 0x33, !UPT ;  /* 0x00000008ff087292 */ /* 0x000fe2000f8e33ff */
[----:B------:R-:W-:Y:S02]  /*7010*/  VOTEU.ANY UR7, UPT, PT ;  /* 0x0000000000077886 */ /* 0x000fe400038e0100 */
[----:B------:R-:W-:-:S03]  /*7020*/  UFLO.U32 UR7, UR7 ;  /* 0x00000007000772bd */ /* 0x000fc600080e0000 */
[----:B------:R-:W-:-:S04]  /*7030*/  IMAD.U32 R0, RZ, RZ, UR8 ;  /* 0x00000008ff007e24 */ /* 0x000fc8000f8e00ff */
[----:B------:R2:W3:Y:S02]  /*7040*/  REDUX UR6, R0 ;  /* 0x00000000000673c4 */ /* 0x0004e40000000000 */
[----:B------:R1:W-:Y:S02]  /*7050*/  UTCATOMSWS.AND URZ, UR8 ;  /* 0x0000000800ff79e3 */ /* 0x0003e40008000000 */
[----:B-1----:R-:W-:Y:S02]  /*7060*/  ISETP.EQ.U32.AND P0, PT, R2, UR7, PT ;  /* 0x0000000702007c0c */ /* 0x002fe4000bf02070 */
[----:B--2---:R-:W-:Y:S02]  /*7070*/  LOP3.LUT R0, RZ, UR5, RZ, 0x33, !PT ;  /* 0x00000005ff007c12 */ /* 0x004fe4000f8e33ff */
[----:B---3--:R-:W-:Y:S02]  /*7080*/  MOV R2, UR6 ;  /* 0x0000000600027c02 */ /* 0x008fe40008000f00 */
[----:B------:R-:W1:Y:S07]  /*7090*/  REDUX UR5, R0 ;  /* 0x00000000000573c4 */ /* 0x000e6e0000000000 */
[----:B------:R2:W-:Y:S01]  /*70a0*/  @P0 ATOMS.AND RZ, [UR4+0x14], R2 ;  /* 0x00001402ffff098c */ /* 0x0005e2000a800004 */
[----:B-1----:R-:W-:-:S05]  /*70b0*/  IMAD.U32 R0, RZ, RZ, UR5 ;  /* 0x00000005ff007e24 */ /* 0x002fca000f8e00ff */
[----:B------:R2:W-:Y:S01]  /*70c0*/  @P0 ATOMS.AND RZ, [UR4+0x18], R0 ;  /* 0x00001800ffff098c */ /* 0x0005e2000a800004 */
[----:B------:R-:W-:Y:S05]  /*70d0*/  BRA `(.L_x_153) ;  /* 0x0000000000147947 */ /* 0x000fea0003800000 */
.L_x_152:
[----:B------:R-:W-:Y:S02]  /*70e0*/  MOV R2, 0x7100 ;  /* 0x0000710000027802 */ /* 0x000fe40000000f00 */
[----:B----45:R-:W-:Y:S05]  /*70f0*/  CALL.REL.NOINC `($__internal_0_$__cuda_sm10x_tcgen05_guardrail_trap_col_being_dealloced_not_returned_by_alloc) ;  /* 0x0000004c001c7944 */ /* 0x030fea0003c00000 */
[----:B------:R-:W-:Y:S05]  /*7100*/  BRA `(.L_x_153) ;  /* 0x0000000000087947 */ /* 0x000fea0003800000 */
.L_x_151:
[----:B------:R-:W-:Y:S02]  /*7110*/  MOV R2, 0x7130 ;  /* 0x0000713000027802 */ /* 0x000fe40000000f00 */
[----:B----45:R-:W-:Y:S05]  /*7120*/  CALL.REL.NOINC `($__internal_2_$__cuda_sm10x_tcgen05_guardrail_trap_unallocated_columns_being_dealloced) ;  /* 0x0000004c00287944 */ /* 0x030fea0003c00000 */
.L_x_153:
[----:B------:R-:W-:Y:S01]  /*7130*/  NOP ;  /* 0x0000000000007918 */ /* 0x000fe20000000000 */
[----:B------:R-:W-:Y:S05]  /*7140*/  EXIT ;  /* 0x000000000000794d */ /* 0x000fea0003800000 */
.L_x_124:
[----:B------:R-:W-:-:S09]  /*7150*/  UISETP.NE.OR UP0, UPT, UR11, 0x3, !UP5 ;  /* 0x000000030b00788c */ /* 0x000fd2000ef05670 */
[----:B------:R-:W-:Y:S05]  /*7160*/  BRA.U UP0, `(.L_x_154) ;  /* 0x0000000900e87547 */ /* 0x000fea000b800000 */
[----:B------:R-:W2:Y:S01]  /*7170*/  LDCU UR25, c[0x0][0x370] ;  /* 0x00006e00ff1977ac */ /* 0x000ea20008000800 */
[----:B------:R-:W3:Y:S01]  /*7180*/  LDC.64 R16, c[0x0][0x348] ;  /* 0x0000d200ff107b82 */ /* 0x000ee20000000a00 */
[----:B------:R-:W-:Y:S02]  /*7190*/  HFMA2 R13, -RZ, RZ, 0, 0 ;  /* 0x00000000ff0d7431 */ /* 0x000fe400000001ff */
[----:B------:R-:W-:Y:S01]  /*71a0*/  IMAD.MOV.U32 R15, RZ, RZ, 0x1 ;  /* 0x00000001ff0f7424 */ /* 0x000fe200078e00ff */
[----:B------:R-:W2:Y:S01]  /*71b0*/  LDCU.128 UR20, c[0x0][0xb10] ;  /* 0x00016200ff1477ac */ /* 0x000ea20008000c00 */
[----:B------:R-:W-:Y:S01]  /*71c0*/  IMAD.MOV.U32 R14, RZ, RZ, RZ ;  /* 0x000000ffff0e7224 */ /* 0x000fe200078e00ff */
[----:B------:R-:W-:Y:S01]  /*71d0*/  MOV R12, 0x1000 ;  /* 0x00001000000c7802 */ /* 0x000fe20000000f00 */
[----:B------:R-:W4:Y:S01]  /*71e0*/  LDCU UR24, c[0x0][0x374] ;  /* 0x00006e80ff1877ac */ /* 0x000f220008000800 */
[----:B------:R-:W1:Y:S01]  /*71f0*/  LDC.64 R2, c[0x0][0x888] ;  /* 0x00022200ff027b82 */ /* 0x000e620000000a00 */
[----:B------:R-:W4:Y:S01]  /*7200*/  LDCU UR13, c[0x0][0xb0c] ;  /* 0x00016180ff0d77ac */ /* 0x000f220008000800 */
[----:B------:R-:W4:Y:S06]  /*7210*/  LDCU UR18, c[0x0][0xb20] ;  /* 0x00016400ff1277ac */ /* 0x000f2c0008000800 */
[----:B------:R-:W1:Y:S01]  /*7220*/  LDC.64 R4, c[0x0][0x890] ;  /* 0x00022400ff047b82 */ /* 0x000e620000000a00 */
[----:B------:R-:W3:Y:S01]  /*7230*/  LDCU UR4, c[0x0][0xb30] ;  /* 0x00016600ff0477ac */ /* 0x000ee20008000800 */
[----:B------:R-:W-:Y:S01]  /*7240*/  UMOV UR19, 0x400 ;  /* 0x0000040000137882 */ /* 0x000fe20000000000 */
[----:B------:R-:W-:-:S02]  /*7250*/  UISETP.GE.AND UP0, UPT, UR37, 0x1, UPT ;  /* 0x000000012500788c */ /* 0x000fc4000bf06270 */
[----:B------:R-:W-:Y:S02]  /*7260*/  ULEA UR19, UR54, UR19, 0x18 ;  /* 0x0000001336137291 */ /* 0x000fe4000f8ec0ff */
[----:B------:R-:W-:Y:S02]  /*7270*/  UP2UR UR5, UPR, URZ, 0x1 ;  /* 0x00000001ff057883 */ /* 0x000fe40008000000 */
[----:B--2---:R-:W-:Y:S02]  /*7280*/  UIMAD.WIDE.U32 UR10, UR25, UR20, URZ ;  /* 0x00000014190a72a5 */ /* 0x004fe4000f8e00ff */
[----:B------:R-:W-:Y:S02]  /*7290*/  UIADD3 UR5, UPT, UPT, UR19, 0x480, URZ ;  /* 0x0000048013057890 */ /* 0x000fe4000fffe0ff */
[----:B----4-:R-:W-:Y:S02]  /*72a0*/  UIMAD.WIDE.U32 UR8, UR24, UR23, URZ ;  /* 0x00000017180872a5 */ /* 0x010fe4000f8e00ff */
[----:B------:R-:W-:-:S02]  /*72b0*/  UPLOP3.LUT UP3, UPT, UPT, UPT, UPT, 0x40, 0x4 ;  /* 0x000000000004789c */ /* 0x000fc40003f6e870 */
[----:B------:R-:W-:Y:S01]  /*72c0*/  UISETP.NE.AND UP4, UPT, UR37, 0x1, UPT ;  /* 0x000000012500788c */ /* 0x000fe2000bf85270 */
[----:B------:R-:W2:Y:S01]  /*72d0*/  LDCU.64 UR6, c[0x0][0xb28] ;  /* 0x00016500ff0677ac */ /* 0x000ea20008000a00 */
[----:B------:R-:W-:Y:S02]  /*72e0*/  UISETP.NE.AND UP6, UPT, UR13, 0x1, UPT ;  /* 0x000000010d00788c */ /* 0x000fe4000bfc5270 */
[----:B------:R-:W-:Y:S02]  /*72f0*/  UISETP.NE.AND UP5, UPT, UR22, 0x1, UPT ;  /* 0x000000011600788c */ /* 0x000fe4000bfa5270 */
[----:B------:R-:W-:Y:S02]  /*7300*/  UPRMT UR54, UR54, 0x654, UR5 ;  /* 0x0000065436367896 */ /* 0x000fe40008000005 */
[----:B------:R-:W-:Y:S02]  /*7310*/  USHF.R.U32.HI UR28, URZ, UR21, UR11 ;  /* 0x00000015ff1c7299 */ /* 0x000fe4000801160b */
[----:B------:R-:W-:-:S02]  /*7320*/  USHF.R.U32.HI UR27, URZ, UR18, UR9 ;  /* 0x00000012ff1b7299 */ /* 0x000fc40008011609 */
[----:B---3--:R-:W-:-:S11]  /*7330*/  UISETP.NE.AND UP2, UPT, UR4, 0x1, UPT ;  /* 0x000000010400788c */ /* 0x008fd6000bf45270 */
.L_x_162:
[C---:B------:R-:W-:Y:S02]  /*7340*/  LEA R7, R14.reuse, UR19, 0x3 ;  /* 0x000000130e077c11 */ /* 0x040fe4000f8e18ff */
[----:B------:R-:W-:Y:S02]  /*7350*/  SHF.L.U32 R0, R13, 0x1f, RZ ;  /* 0x0000001f0d007819 */ /* 0x000fe400000006ff */
[----:B------:R-:W-:Y:S02]  /*7360*/  LEA R8, R14, UR19, 0x4 ;  /* 0x000000130e087c11 */ /* 0x000fe4000f8e20ff */
[----:B---3--:R-:W3:Y:S02]  /*7370*/  SYNCS.PHASECHK.TRANS64.TRYWAIT P0, [R7+URZ+0x4a0], R0 ;  /* 0x0004a000070075a7 */ /* 0x008ee400080011ff */
[----:B---3--:R-:W-:Y:S05]  /*7380*/  @!P0 BRA `(.L_x_155) ;  /* 0x0000004400f48947 */ /* 0x008fea0003800000 */
.L_x_348:
[----:B------:R-:W4:Y:S01]  /*7390*/  LDS.128 R8, [R8+0x530] ;  /* 0x0005300008087984 */ /* 0x000f220000000c00 */
[----:B------:R-:W-:Y:S01]  /*73a0*/  UISETP.GE.AND UP0, UPT, UR37, 0x1, UPT ;  /* 0x000000012500788c */ /* 0x000fe2000bf06270 */
[----:B------:R-:W-:Y:S01]  /*73b0*/  @!PT LDS RZ, [RZ] ;  /* 0x00000000fffff984 */ /* 0x000fe20000000800 */
[----:B------:R-:W-:Y:S01]  /*73c0*/  @!PT LDS RZ, [RZ] ;  /* 0x00000000fffff984 */ /* 0x000fe20000000800 */
[----:B------:R-:W-:Y:S01]  /*73d0*/  @!PT LDS RZ, [RZ] ;  /* 0x00000000fffff984 */ /* 0x000fe20000000800 */
[----:B------:R-:W-:Y:S01]  /*73e0*/  @!PT LDS RZ, [RZ] ;  /* 0x00000000fffff984 */ /* 0x000fe20000000800 */
[----:B------:R1:W-:Y:S06]  /*73f0*/  MEMBAR.ALL.CTA ;  /* 0x0000000000007992 */ /* 0x0003ec0000008000 */
[----:B-1----:R-:W1:Y:S01]  /*7400*/  FENCE.VIEW.ASYNC.S ;  /* 0x00000000000073c6 */ /* 0x002e620000000000 */
[----:B----4-:R-:W-:Y:S11]  /*7410*/  LOP3.LUT P0, RZ, R10, 0x1, RZ, 0xc0, !PT ;  /* 0x000000010aff7812 */ /* 0x010ff6000780c0ff */
[----:B------:R-:W-:Y:S02]  /*7420*/  @!UPT UIADD3 URZ, UPT, UPT, URZ, URZ, URZ ;  /* 0x000000fffffff290 */ /* 0x000fe4000fffe0ff */
[----:B-1----:R-:W-:Y:S01]  /*7430*/  VOTEU.ANY UP1, P0 ;  /* 0x0000000000ff7886 */ /* 0x002fe20000020100 */
[----:B------:R-:W-:Y:S11]  /*7440*/  PLOP3.LUT P0, PT, PT, PT, UP1, 0x80, 0x8 ;  /* 0x000000000008781c */ /* 0x000ff60003f0f018 */
[----:B------:R-:W-:Y:S02]  /*7450*/  @!UPT UIADD3 URZ, UPT, UPT, URZ, URZ, URZ ;  /* 0x000000fffffff290 */ /* 0x000fe4000fffe0ff */
[----:B---3--:R-:W-:Y:S02]  /*7460*/  @P0 SHF.R.U32.HI R0, RZ, 0x10, R9 ;  /* 0x00000010ff000819 */ /* 0x008fe40000011609 */
[----:B------:R-:W-:Y:S02]  /*7470*/  @P0 MOV R6, R8 ;  /* 0x0000000800060202 */ /* 0x000fe40000000f00 */
[----:B------:R-:W-:Y:S01]  /*7480*/  @P0 R2UR UR4, R0 ;  /* 0x00000000000402ca */ /* 0x000fe200000e0000 */
[----:B------:R-:W-:Y:S01]  /*7490*/  VIADD R0, R7, 0x4b0 ;  /* 0x000004b007007836 */ /* 0x000fe20000000000 */
[----:B------:R-:W-:Y:S02]  /*74a0*/  @P0 LOP3.LUT R8, R9, 0xffff, RZ, 0xc0, !PT ;  /* 0x0000ffff09080812 */ /* 0x000fe400078ec0ff */
[----:B------:R-:W-:Y:S02]  /*74b0*/  @P0 R2UR UR8, R6 ;  /* 0x00000000060802ca */ /* 0x000fe400000e0000 */
[----:B------:R-:W-:Y:S02]  /*74c0*/  PRMT R0, RZ, 0x654, R0 ;  /* 0x00000654ff007816 */ /* 0x000fe40000000000 */
[----:B------:R-:W-:Y:S02]  /*74d0*/  @P0 R2UR UR5, R8 ;  /* 0x00000000080502ca */ /* 0x000fe400000e0000 */
[----:B------:R1:W-:Y:S03]  /*74e0*/  SYNCS.ARRIVE.TRANS64.RED.A1T0 RZ, [R0+URZ], RZ ;  /* 0x000000ff00ff79a7 */ /* 0x0003e600081004ff */
[----:B------:R-:W-:Y:S04]  /*74f0*/  @UP1 UMOV UR29, UR4 ;  /* 0x00000004001d1c82 */ /* 0x000fe80008000000 */
[----:B------:R-:W-:Y:S04]  /*7500*/  @UP1 UMOV UR15, UR8 ;  /* 0x00000008000f1c82 */ /* 0x000fe80008000000 */
[----:B------:R-:W-:Y:S01]  /*7510*/  @UP1 UMOV UR14, UR5 ;  /* 0x00000005000e1c82 */ /* 0x000fe20008000000 */
[----:B------:R-:W-:Y:S05]  /*7520*/  BRA.U !UP0, `(.L_x_156) ;  /* 0x0000000108947547 */ /* 0x000fea000b800000 */
[----:B------:R-:W-:Y:S02]  /*7530*/  UIMAD.WIDE.U32 UR30, UR14, UR23, URZ ;  /* 0x000000170e1e72a5 */ /* 0x000fe4000f8e00ff */
[----:B------:R-:W-:Y:S02]  /*7540*/  UIMAD.WIDE.U32 UR40, UR15, UR20, URZ ;  /* 0x000000140f2872a5 */ /* 0x000fe4000f8e00ff */
[----:B------:R-:W-:Y:S02]  /*7550*/  USEL UR4, UR24, UR27, !UP5 ;  /* 0x0000001b18047287 */ /* 0x000fe4000e800000 */
[----:B------:R-:W-:Y:S02]  /*7560*/  USHF.R.U32.HI UR32, URZ, UR18, UR31 ;  /* 0x00000012ff207299 */ /* 0x000fe4000801161f */
[----:B--2---:R-:W-:Y:S02]  /*7570*/  UIMAD.WIDE.U32 UR38, UR4, UR6, URZ ;  /* 0x00000006042672a5 */ /* 0x004fe4000f8e00ff */
[----:B------:R-:W-:Y:S02]  /*7580*/  USEL UR9, UR25, UR28, !UP6 ;  /* 0x0000001c19097287 */ /* 0x000fe4000f000000 */
[----:B------:R-:W-:Y:S02]  /*7590*/  USEL UR8, UR14, UR32, !UP5 ;  /* 0x000000200e087287 */ /* 0x000fe4000e800000 */
[----:B------:R-:W-:Y:S02]  /*75a0*/  UIMAD.WIDE.U32 UR34, UR9, UR6, URZ ;  /* 0x00000006092272a5 */ /* 0x000fe4000f8e00ff */
[----:B------:R-:W-:Y:S02]  /*75b0*/  UIMAD.WIDE.U32 UR16, UR8, UR6, URZ ;  /* 0x00000006081072a5 */ /* 0x000fe4000f8e00ff */
[----:B------:R-:W-:Y:S02]  /*75c0*/  @UP4 USHF.R.U32.HI UR9, URZ, UR7, UR35 ;  /* 0x00000007ff094299 */ /* 0x000fe40008011623 */
[----:B------:R-:W-:Y:S02]  /*75d0*/  USHF.R.U32.HI UR17, URZ, UR7, UR17 ;  /* 0x00000007ff117299 */ /* 0x000fe40008011611 */
[----:B------:R-:W-:Y:S02]  /*75e0*/  UIMAD UR10, UR37, UR9, URZ ;  /* 0x00000009250a72a4 */ /* 0x000fe4000f8e02ff */
[----:B------:R-:W-:Y:S01]  /*75f0*/  USEL UR17, UR8, UR17, !UP4 ;  /* 0x0000001108117287 */ /* 0x000fe2000e000000 */
[----:B------:R-:W-:Y:S02]  /*7600*/  UMOV UR31, UR41 ;  /* 0x00000029001f7c82 */ /* 0x000fe40008000000 */
[----:B------:R-:W-:Y:S02]  /*7610*/  USHF.R.U32.HI UR30, URZ, UR21, UR31 ;  /* 0x00000015ff1e7299 */ /* 0x000fe4000801161f */
[----:B------:R-:W-:Y:S02]  /*7620*/  UIADD3 UR16, UPT, UPT, -UR17, URZ, URZ ;  /* 0x000000ff11107290 */ /* 0x000fe4000fffe1ff */
[----:B------:R-:W-:Y:S02]  /*7630*/  USEL UR5, UR15, UR30, !UP6 ;  /* 0x0000001e0f057287 */ /* 0x000fe4000f000000 */
[----:B------:R-:W-:Y:S01]  /*7640*/  UIMAD UR16, UR37, UR16, UR8 ;  /* 0x00000010251072a4 */ /* 0x000fe2000f8e0208 */
[----:B------:R-:W-:Y:S02]  /*7650*/  UMOV UR31, UR39 ;  /* 0x00000027001f7c82 */ /* 0x000fe40008000000 */
[----:B------:R-:W-:Y:S04]  /*7660*/  @UP4 USHF.R.U32.HI UR4, URZ, UR7, UR31 ;  /* 0x00000007ff044299 */ /* 0x000fe8000801161f */
[----:B------:R-:W-:Y:S04]  /*7670*/  UIMAD UR4, UR37, UR4, URZ ;  /* 0x00000004250472a4 */ /* 0x000fe8000f8e02ff */
[----:B------:R-:W-:Y:S04]  /*7680*/  UISETP.GE.AND UP0, UPT, UR8, UR4, UPT ;  /* 0x000000040800728c */ /* 0x000fe8000bf06270 */
[----:B------:R-:W-:Y:S02]  /*7690*/  UISETP.GE.OR UP0, UPT, UR5, UR10, UP0 ;  /* 0x0000000a0500728c */ /* 0x000fe40008706670 */
[----:B------:R-:W-:Y:S09]  /*76a0*/  UIMAD.WIDE.U32 UR10, UR5, UR6, URZ ;  /* 0x00000006050a72a5 */ /* 0x000ff2000f8e00ff */
[----:B------:R-:W-:Y:S04]  /*76b0*/  @!UP0 USHF.R.U32.HI UR4, URZ, UR7, UR11 ;  /* 0x00000007ff048299 */ /* 0x000fe8000801160b */
[----:B------:R-:W-:Y:S04]  /*76c0*/  @!UP0 USEL UR4, UR5, UR4, !UP4 ;  /* 0x0000000405048287 */ /* 0x000fe8000e000000 */
[----:B------:R-:W-:Y:S02]  /*76d0*/  @!UP0 UIMAD UR12, UR9, UR16, UR4 ;  /* 0x00000010090c82a4 */ /* 0x000fe4000f8e0204 */
[----:B------:R-:W-:Y:S02]  /*76e0*/  @!UP0 UIADD3 UR16, UPT, UPT, UR17, -UR4, URZ ;  /* 0x8000000411108290 */ /* 0x000fe4000fffe0ff */
[----:B------:R-:W-:Y:S02]  /*76f0*/  UIADD3 UR9, UPT, UPT, -UR5, URZ, URZ ;  /* 0x000000ff05097290 */ /* 0x000fe4000fffe1ff */
[----:B------:R-:W-:Y:S02]  /*7700*/  UIADD3 UR4, UPT, UPT, -UR8, URZ, URZ ;  /* 0x000000ff08047290 */ /* 0x000fe4000fffe1ff */
[----:B------:R-:W-:Y:S02]  /*7710*/  @!UP0 UIMAD UR8, UR16, UR37, UR5 ;  /* 0x00000025100882a4 */ /* 0x000fe4000f8e0205 */
[----:B------:R-:W-:Y:S02]  /*7720*/  UIMAD UR15, UR13, UR9, UR15 ;  /* 0x000000090d0f72a4 */ /* 0x000fe4000f8e020f */
[----:B------:R-:W-:Y:S01]  /*7730*/  UIMAD UR14, UR22, UR4, UR14 ;  /* 0x00000004160e72a4 */ /* 0x000fe2000f8e020e */
[----:B------:R-:W-:Y:S02]  /*7740*/  @!UP0 UMOV UR5, UR12 ;  /* 0x0000000c00058c82 */ /* 0x000fe40008000000 */
[----:B------:R-:W-:Y:S02]  /*7750*/  UIMAD UR15, UR5, UR13, UR15 ;  /* 0x0000000d050f72a4 */ /* 0x000fe4000f8e020f */
[----:B------:R-:W-:Y:S11]  /*7760*/  UIMAD UR14, UR8, UR22, UR14 ;  /* 0x00000016080e72a4 */ /* 0x000ff6000f8e020e */
[----:B------:R-:W-:Y:S01]  /*7770*/  @!UPT UIADD3 URZ, UPT, UPT, URZ, URZ, URZ ;  /* 0x000000fffffff290 */ /* 0x000fe2000fffe0ff */
.L_x_156:
[----:B------:R-:W3:Y:S01]  /*7780*/  @!UP2 LDCU.128 UR8, c[0x0][0xb10] ;  /* 0x00016200ff08a7ac */ /* 0x000ee20008000c00 */
[C---:B------:R-:W-:Y:S02]  /*7790*/  ISETP.NE.U32.AND P1, PT, R4.reuse, RZ, PT ;  /* 0x000000ff0400720c */ /* 0x040fe40003f25070 */
[----:B------:R-:W-:Y:S02]  /*77a0*/  ISETP.NE.U32.AND P0, PT, R4, RZ, PT ;  /* 0x000000ff0400720c */ /* 0x000fe40003f05070 */
[C---:B------:R-:W-:Y:S02]  /*77b0*/  ISETP.NE.AND.EX P1, PT, R5.reuse, RZ, PT, P1 ;  /* 0x000000ff0500720c */ /* 0x040fe40003f25310 */
[----:B------:R-:W-:Y:S01]  /*77c0*/  ISETP.NE.AND.EX P0, PT, R5, RZ, PT, P0 ;  /* 0x000000ff0500720c */ /* 0x000fe20003f05300 */
[----:B------:R-:W4:Y:S01]  /*77d0*/  @!UP2 LDCU UR5, c[0x0][0xb0c] ;  /* 0x00016180ff05a7ac */ /* 0x000f220008000800 */
[----:B------:R-:W-:Y:S01]  /*77e0*/  SHF.L.U32 R6, R15, 0x1f, RZ ;  /* 0x0000001f0f067819 */ /* 0x000fe200000006ff */
[----:B---3--:R-:W-:Y:S04]  /*77f0*/  UIMAD.WIDE.U32 UR16, UR15, UR8, URZ ;  /* 0x000000080f1072a5 */ /* 0x008fe8000f8e00ff */
[----:B------:R-:W-:Y:S02]  /*7800*/  @!UP2 USHF.R.U32.HI UR4, URZ, UR9, UR17 ;  /* 0x00000009ff04a299 */ /* 0x000fe40008011611 */
[----:B------:R-:W-:Y:S02]  /*7810*/  UIMAD.WIDE.U32 UR16, UR14, UR11, URZ ;  /* 0x0000000b0e1072a5 */ /* 0x000fe4000f8e00ff */
[----:B----4-:R-:W-:Y:S04]  /*7820*/  @!UP2 UISETP.NE.AND UP0, UPT, UR5, 0x1, UPT ;  /* 0x000000010500a88c */ /* 0x010fe8000bf05270 */
[----:B------:R-:W-:Y:S02]  /*7830*/  @!UP2 USEL UR8, UR15, UR4, !UP0 ;  /* 0x000000040f08a287 */ /* 0x000fe4000c000000 */
[----:B------:R-:W-:Y:S01]  /*7840*/  @!UP2 UISETP.NE.AND UP0, UPT, UR10, 0x1, UPT ;  /* 0x000000010a00a88c */ /* 0x000fe2000bf05270 */
[----:B------:R-:W3:Y:S02]  /*7850*/  @!UP2 LDCU UR4, c[0x0][0xb20] ;  /* 0x00016400ff04a7ac */ /* 0x000ee40008000800 */
[----:B---3--:R-:W-:Y:S04]  /*7860*/  @!UP2 USHF.R.U32.HI UR4, URZ, UR4, UR17 ;  /* 0x00000004ff04a299 */ /* 0x008fe80008011611 */
[----:B------:R-:W-:Y:S04]  /*7870*/  @!UP2 USEL UR9, UR14, UR4, !UP0 ;  /* 0x000000040e09a287 */ /* 0x000fe8000c000000 */
[----:B------:R-:W-:Y:S02]  /*7880*/  @!UP2 UIADD3 UR4, UPT, UPT, -UR8, UR9, URZ ;  /* 0x000000090804a290 */ /* 0x000fe4000fffe1ff */
[----:B------:R-:W-:Y:S02]  /*7890*/  @!UP2 UIADD3 UR8, UPT, UPT, UR8, -UR9, URZ ;  /* 0x800000090808a290 */ /* 0x000fe4000fffe0ff */
[----:B------:R-:W-:Y:S02]  /*78a0*/  @!UP2 UIMAD UR15, UR4, UR5, UR15 ;  /* 0x00000005040fa2a4 */ /* 0x000fe4000f8e020f */
[----:B------:R-:W-:Y:S01]  /*78b0*/  @!UP2 UIMAD UR14, UR8, UR10, UR14 ;  /* 0x0000000a080ea2a4 */ /* 0x000fe2000f8e020e */
[----:B------:R-:W-:Y:S11]  /*78c0*/  BRA.U UP3, `(.L_x_157) ;  /* 0x0000000103107547 */ /* 0x000ff6000b800000 */
[----:B------:R-:W-:Y:S04]  /*78d0*/  MOV R7, UR26 ;  /* 0x0000001a00077c02 */ /* 0x000fe80008000f00 */
[----:B------:R-:W-:Y:S04]  /*78e0*/  SHF.L.U32 R7, R7, 0x1f, RZ ;  /* 0x0000001f07077819 */ /* 0x000fe800000006ff */
[----:B------:R-:W3:Y:S02]  /*78f0*/  SYNCS.PHASECHK.TRANS64.TRYWAIT P2, [UR19+0x498], R7 ;  /* 0x00049807ff0075a7 */ /* 0x000ee40008041113 */
[----:B---3--:R-:W-:Y:S05]  /*7900*/  @!P2 BRA `(.L_x_158) ;  /* 0x0000004000a8a947 */ /* 0x008fea0003800000 */
.L_x_157:
[----:B------:R-:W-:Y:S05]  /*7910*/  @!P1 BRA `(.L_x_159) ;  /* 0x00000000002c9947 */ /* 0x000fea0003800000 */
[----:B------:R-:W-:Y:S01]  /*7920*/  ISETP.NE.U32.AND P1, PT, R2, RZ, PT ;  /* 0x000000ff0200720c */ /* 0x000fe20003f25070 */
[----:B------:R-:W-:Y:S03]  /*7930*/  IMAD.MOV.U32 R80, RZ, RZ, 0x1 ;  /* 0x00000001ff507424 */ /* 0x000fe600078e00ff */
[----:B------:R-:W-:Y:S11]  /*7940*/  ISETP.NE.AND.EX P1, PT, R3, RZ, PT, P1 ;  /* 0x000000ff0300720c */ /* 0x000ff60003f25310 */
[----:B------:R-:W-:Y:S02]  /*7950*/  @!UPT UIADD3 URZ, UPT, UPT, URZ, URZ, URZ ;  /* 0x000000fffffff290 */ /* 0x000fe4000fffe0ff */
[----:B------:R-:W3:Y:S01]  /*7960*/  @P1 LDC.64 R8, c[0x0][0x888] ;  /* 0x00022200ff081b82 */ /* 0x000ee20000000a00 */
[----:B-1----:R-:W-:Y:S04]  /*7970*/  @P1 IMAD R0, R4, UR36, RZ ;  /* 0x0000002404001c24 */ /* 0x002fe8000f8e02ff */
[----:B---3--:R-:W-:Y:S04]  /*7980*/  @P1 IMAD.WIDE R8, R0, 0x4, R8 ;  /* 0x0000000400081825 */ /* 0x008fe800078e0208 */
[----:B------:R-:W-:Y:S01]  /*7990*/  HFMA2 R0, -RZ, RZ, 0, 5.9604644775390625e-08 ;  /* 0x00000001ff007431 */ /* 0x000fe200000001ff */
[----:B-----5:R3:W5:Y:S04]  /*79a0*/  @P1 LDG.E R39, desc[UR52][R8.64] ;  /* 0x0000003408271981 */ /* 0x020768000c1e1900 */
[----:B------:R-:W-:Y:S01]  /*79b0*/  @!P1 PRMT R80, R0, 0x7610, R80 ;  /* 0x0000761000509816 */ /* 0x000fe20000000050 */
[----:B---3--:R-:W4:Y:S06]  /*79c0*/  @!P1 LDC R39, c[0x0][0x880] ;  /* 0x00022000ff279b82 */ /* 0x008f2c0000000800 */
.L_x_159:
[----:B----45:R-:W-:Y:S01]  /*79d0*/  @!P0 FSETP.EQ.AND P1, PT, R39, RZ, PT ;  /* 0x000000ff2700820b */ /* 0x030fe20003f22000 */
[----:B------:R-:W-:Y:S01]  /*79e0*/  @!UPT UIADD3 URZ, UPT, UPT, URZ, URZ, URZ ;  /* 0x000000fffffff290 */ /* 0x000fe2000fffe0ff */
[----:B------:R-:W-:Y:S11]  /*79f0*/  @!P0 BRA `(.L_x_160) ;  /* 0x0000000000188947 */ /* 0x000ff60003800000 */
[----:B------:R-:W-:Y:S02]  /*7a00*/  LOP3.LUT P0, RZ, R80, 0xff, RZ, 0xc0, !PT ;  /* 0x000000ff50ff7812 */ /* 0x000fe4000780c0ff */
[----:B------:R-:W-:Y:S04]  /*7a10*/  ISETP.NE.U32.AND P1, PT, R2, RZ, PT ;  /* 0x000000ff0200720c */ /* 0x000fe80003f25070 */
[----:B------:R-:W-:Y:S04]  /*7a20*/  ISETP.NE.AND.EX P1, PT, R3, RZ, PT, P1 ;  /* 0x000000ff0300720c */ /* 0x000fe80003f25310 */
[----:B------:R-:W-:Y:S03]  /*7a30*/  PLOP3.LUT P1, PT, P1, PT, PT, 0x8, 0x80 ;  /* 0x000000000080781c */ /* 0x000fe60000f2e170 */
[----:B------:R-:W-:Y:S11]  /*7a40*/  @P0 FSETP.EQ.AND P1, PT, R39, RZ, PT ;  /* 0x000000ff2700020b */ /* 0x000ff60003f22000 */
[----:B------:R-:W-:Y:S02]  /*7a50*/  @!UPT UIADD3 URZ, UPT, UPT, URZ, URZ, URZ ;  /* 0x000000fffffff290 */ /* 0x000fe4000fffe0ff */
.L_x_160:
[----:B------:R-:W3:Y:S01]  /*7a60*/  SYNCS.PHASECHK.TRANS64.TRYWAIT P0, [UR19+0x488], R6 ;  /* 0x00048806ff0075a7 */ /* 0x000ee20008001113 */
[----:B------:R-:W-:Y:S02]  /*7a70*/  ELECT P2, URZ, PT ;  /* 0x0000000000ff782f */ /* 0x000fe40003840000 */
[----:B------:R-:W-:Y:S01]  /*7a80*/  IADD3 R14, PT, PT, R14, 0x1, RZ ;  /* 0x000000010e0e7810 */ /* 0x000fe20007ffe0ff */
[----:B---3--:R-:W-:Y:S10]  /*7a90*/  @!P0 BRA `(.L_x_161) ;  /* 0x00000040005c8947 */ /* 0x008ff40003800000 */
.L_x_351:
[----:B------:R-:W-:Y:S01]  /*7aa0*/  PLOP3.LUT P1, PT, P1, P2, PT, 0xf2, 0x2f ;  /* 0x00000000002f781c */ /* 0x000fe20000f25e72 */
[----:B------:R-:W-:Y:S01]  /*7ab0*/  UMOV UR16, 0x0 ;  /* 0x0000000000107882 */ /* 0x000fe20000000000 */
[----:B------:R-:W-:Y:S01]  /*7ac0*/  UMOV UR17, 0x10000000 ;  /* 0x1000000000117882 */ /* 0x000fe20000000000 */
[----:B------:R-:W-:Y:S01]  /*7ad0*/  UMOV UR12, UR36 ;  /* 0x00000024000c7c82 */ /* 0x000fe20008000000 */
[----:B------:R-:W-:Y:S01]  /*7ae0*/  LOP3.LUT R15, R15, 0x1, RZ, 0x3c, !PT ;  /* 0x000000010f0f7812 */ /* 0x000fe200078e3cff */
[----:B------:R-:W-:Y:S01]  /*7af0*/  UPLOP3.LUT UP3, UPT, UPT, UPT, UPT, 0x80, 0x8 ;  /* 0x000000000008789c */ /* 0x000fe20003f6f070 */
[----:B------:R-:W-:Y:S07]  /*7b00*/  UMOV UR36, UR29 ;  /* 0x0000001d00247c82 */ /* 0x000fee0008000000 */
[----:B-1----:R-:W-:Y:S01]  /*7b10*/  @!P1 IADD3 R6, P0, PT, R16, 0x580, RZ ;  /* 0x0000058010069810 */ /* 0x002fe20007f1e0ff */
[----:B------:R-:W-:Y:S03]  /*7b20*/  VOTEU.ALL UP0, P1 ;  /* 0x0000000000ff7886 */ /* 0x000fe60000800000 */
[----:B------:R-:W-:Y:S01]  /*7b30*/  @!P1 R2UR UR5, R6 ;  /* 0x00000000060592ca */ /* 0x000fe200000e0000 */
[----:B------:R-:W-:Y:S01]  /*7b40*/  @!P1 IMAD.X R0, RZ, RZ, R17, P0 ;  /* 0x000000ffff009224 */ /* 0x000fe200000e0611 */
[----:B------:R-:W-:Y:S01]  /*7b50*/  @!UP0 USHF.L.U32 UR10, UR51, 0x6, URZ ;  /* 0x00000006330a8899 */ /* 0x000fe200080006ff */
[----:B------:R-:W-:Y:S01]  /*7b60*/  ISETP.NE.AND P0, PT, R14, 0x2, PT ;  /* 0x000000020e00780c */ /* 0x000fe20003f05270 */
[----:B------:R-:W-:Y:S02]  /*7b70*/  @!UP0 USHF.L.U32 UR11, UR50, 0x6, URZ ;  /* 0x00000006320b8899 */ /* 0x000fe400080006ff */
[----:B------:R-:W-:Y:S01]  /*7b80*/  @!P1 R2UR UR4, R0 ;  /* 0x00000000000492ca */ /* 0x000fe200000e0000 */
[----:B------:R-:W-:Y:S01]  /*7b90*/  @!UP0 UIADD3 UR8, UPT, UPT, UR19, 0x600, URZ ;  /* 0x0000060013088890 */ /* 0x000fe2000fffe0ff */
[----:B------:R-:W-:Y:S01]  /*7ba0*/  SEL R0, RZ, 0x1, P0 ;  /* 0x00000001ff007807 */ /* 0x000fe20000000000 */
[----:B------:R-:W-:Y:S01]  /*7bb0*/  @!UP0 UIADD3 UR9, UPT, UPT, UR19, 0x480, URZ ;  /* 0x0000048013098890 */ /* 0x000fe2000fffe0ff */
[----:B------:R-:W-:Y:S01]  /*7bc0*/  SEL R14, R14, RZ, P0 ;  /* 0x000000ff0e0e7207 */ /* 0x000fe20000000000 */
[----:B------:R-:W-:Y:S01]  /*7bd0*/  VOTEU.ALL UP0, P1 ;  /* 0x0000000000ff7886 */ /* 0x000fe20000800000 */
[----:B------:R-:W-:Y:S01]  /*7be0*/  LOP3.LUT R13, R13, R0, RZ, 0x3c, !PT ;  /* 0x000000000d0d7212 */ /* 0x000fe200078e3cff */
[----:B------:R-:W-:Y:S01]  /*7bf0*/  IMAD.U32 R6, RZ, RZ, UR5 ;  /* 0x00000005ff067e24 */ /* 0x000fe2000f8e00ff */
[----:B------:R-:W-:Y:S02]  /*7c00*/  UIADD3 UR51, UPT, UPT, UR14, UR48, URZ ;  /* 0x000000300e337290 */ /* 0x000fe4000fffe0ff */
[----:B------:R-:W-:Y:S03]  /*7c10*/  UIADD3 UR50, UPT, UPT, UR15, UR49, URZ ;  /* 0x000000310f327290 */ /* 0x000fe6000fffe0ff */
[----:B------:R-:W-:Y:S01]  /*7c20*/  IMAD.U32 R7, RZ, RZ, UR4 ;  /* 0x00000004ff077e24 */ /* 0x000fe2000f8e00ff */
[----:B------:R-:W-:Y:S04]  /*7c30*/  @!P1 R2UR UR4, R6 ;  /* 0x00000000060492ca */ /* 0x000fe800000e0000 */
[----:B------:R-:W-:Y:S11]  /*7c40*/  @!P1 R2UR UR5, R7 ;  /* 0x00000000070592ca */ /* 0x000ff600000e0000 */
[----:B------:R-:W-:Y:S02]  /*7c50*/  @!UPT UIADD3 URZ, UPT, UPT, URZ, URZ, URZ ;  /* 0x000000fffffff290 */ /* 0x000fe4000fffe0ff */
[----:B------:R3:W-:Y:S01]  /*7c60*/  @!UP0 UTMALDG.3D [UR8], [UR4], desc[UR16] ;  /* 0x00001008040085b4 */ /* 0x0007e20008011000 */
[----:B------:R3:W-:Y:S01]  /*7c70*/  @!P1 SYNCS.ARRIVE.TRANS64.RED.A0TR RZ, [UR19+0x480], R12 ;  /* 0x0004800cffff99a7 */ /* 0x0007e20008300413 */
[----:B------:R-:W-:Y:S01]  /*7c80*/  SYNCS.ARRIVE.TRANS64.RED.A1T0 RZ, [UR54], RZ ;  /* 0x000000ffffff79a7 */ /* 0x000fe20008100436 */
[----:B------:R-:W-:Y:S05]  /*7c90*/  BRA.U UP1, `(.L_x_162) ;  /* 0xfffffff501a87547 */ /* 0x000fea000b83ffff */
[----:B------:R-:W-:Y:S07]  /*7ca0*/  MOV R0, UR19 ;  /* 0x0000001300007c02 */ /* 0x000fee0008000f00 */
.L_x_163:
[----:B-1----:R-:W-:-:S04]  /*7cb0*/  SHF.L.U32 R2, R15, 0x1f, RZ ;  /* 0x0000001f0f027819 */ /* 0x002fc800000006ff */
[----:B------:R1:W4:Y:S03]  /*7cc0*/  SYNCS.PHASECHK.TRANS64.TRYWAIT P0, [R0+URZ+0x488], R2 ;  /* 0x00048802000075a7 */ /* 0x00032600080011ff */
[----:B----4-:R-:W-:Y:S05]  /*7cd0*/  @!P0 NANOSLEEP.SYNCS 0x989680 ;  /* 0x009896800000895d */ /* 0x010fea0003900000 */
[----:B------:R-:W4:Y:S02]  /*7ce0*/  @!P0 SYNCS.PHASECHK.TRANS64 P0, [R0+URZ+0x488], R2 ;  /* 0x00048802000085a7 */ /* 0x000f2400080010ff */
[----:B--234-:R-:W-:Y:S05]  /*7cf0*/  @P0 EXIT ;  /* 0x000000000000094d */ /* 0x01cfea0003800000 */
[----:B------:R-:W-:Y:S05]  /*7d00*/  BRA `(.L_x_163) ;  /* 0xfffffffc00e87947 */ /* 0x000fea000383ffff */
.L_x_154:
[----:B------:R-:W-:-:S06]  /*7d10*/  UISETP.GE.AND UP0, UPT, UR11, 0x4, UPT ;  /* 0x000000040b00788c */ /* 0x000fcc000bf06270 */
[----:B------:R-:W-:-:S13]  /*7d20*/  PLOP3.LUT P0, PT, PT, PT, UP0, 0x80, 0x8 ;  /* 0x000000000008781c */ /* 0x000fda0003f0f008 */
[----:B-1----:R-:W-:Y:S05]  /*7d30*/  @!P0 EXIT ;  /* 0x000000000000894d */ /* 0x002fea0003800000 */
[----:B------:R-:W-:Y:S01]  /*7d40*/  BAR.SYNC.DEFER_BLOCKING 0x6, 0xa0 ;  /* 0x0182800000007b1d */ /* 0x000fe20000010000 */
[----:B------:R-:W-:Y:S01]  /*7d50*/  IMAD.SHL.U32 R4, R69, 0x40, RZ ;  /* 0x0000004045047824 */ /* 0x000fe200078e00ff */
[----:B------:R-:W-:Y:S01]  /*7d60*/  SHF.R.U32.HI R5, RZ, 0x1, R69 ;  /* 0x00000001ff057819 */ /* 0x000fe20000011645 */
[----:B------:R-:W-:Y:S01]  /*7d70*/  IMAD.SHL.U32 R3, R81, 0x800, RZ ;  /* 0x0000080051037824 */ /* 0x000fe200078e00ff */
[----:B------:R-:W-:Y:S01]  /*7d80*/  CS2R R84, SRZ ;  /* 0x0000000000547805 */ /* 0x000fe2000001ff00 */
[C---:B------:R-:W-:Y:S01]  /*7d90*/  IMAD.U32 R37, R69.reuse, 0x10000, RZ ;  /* 0x0001000045257824 */ /* 0x040fe200078e00ff */
[----:B------:R-:W-:Y:S01]  /*7da0*/  UMOV UR57, 0x400 ;  /* 0x0000040000397882 */ /* 0x000fe20000000000 */
[C---:B------:R-:W-:Y:S01]  /*7db0*/  LOP3.LUT R2, R4.reuse, 0x180, RZ, 0xc0, !PT ;  /* 0x0000018004027812 */ /* 0x040fe200078ec0ff */
[----:B------:R-:W-:Y:S01]  /*7dc0*/  ULEA UR57, UR54, UR57, 0x18 ;  /* 0x0000003936397291 */ /* 0x000fe2000f8ec0ff */
[----:B------:R-:W-:Y:S01]  /*7dd0*/  LOP3.LUT R4, R4, 0x640, RZ, 0xc0, !PT ;  /* 0x0000064004047812 */ /* 0x000fe200078ec0ff */
[----:B------:R-:W1:Y:S01]  /*7de0*/  LDC.64 R70, c[0x0][0x888] ;  /* 0x00022200ff467b82 */ /* 0x000e620000000a00 */
[----:B------:R-:W-:Y:S01]  /*7df0*/  LOP3.LUT R5, R2, 0x20, R5, 0xf8, !PT ;  /* 0x0000002002057812 */ /* 0x000fe200078ef805 */
[----:B------:R-:W-:Y:S01]  /*7e00*/  IMAD.SHL.U32 R2, R69, 0x8, RZ ;  /* 0x0000000845027824 */ /* 0x000fe200078e00ff */
[----:B------:R-:W-:Y:S01]  /*7e10*/  LOP3.LUT R3, R4, 0x800, R3, 0xf8, !PT ;  /* 0x0000080004037812 */ /* 0x000fe200078ef803 */
[----:B------:R-:W-:Y:S01]  /*7e20*/  UIADD3 UR4, UPT, UPT, UR57, 0x1600, URZ ;  /* 0x0000160039047890 */ /* 0x000fe2000fffe0ff */
[----:B------:R-:W-:Y:S01]  /*7e30*/  IMAD.MOV.U32 R36, RZ, RZ, RZ ;  /* 0x000000ffff247224 */ /* 0x000fe200078e00ff */
[----:B------:R-:W2:Y:S01]  /*7e40*/  LDCU UR59, c[0x0][0x370] ;  /* 0x00006e00ff3b77ac */ /* 0x000ea20008000800 */
[----:B------:R-:W-:Y:S01]  /*7e50*/  LOP3.LUT R2, R5, 0x30, R2, 0x78, !PT ;  /* 0x0000003005027812 */ /* 0x000fe200078e7802 */
[----:B------:R-:W3:Y:S01]  /*7e60*/  LDC.64 R76, c[0x0][0x890] ;  /* 0x00022400ff4c7b82 */ /* 0x000ee20000000a00 */
[----:B------:R-:W-:Y:S01]  /*7e70*/  IMAD.MOV.U32 R86, RZ, RZ, RZ ;  /* 0x000000ffff567224 */ /* 0x000fe200078e00ff */
[----:B------:R-:W4:Y:S01]  /*7e80*/  LDCU.64 UR62, c[0x0][0x348] ;  /* 0x00006900ff3e77ac */ /* 0x000f220008000a00 */
[----:B------:R-:W-:Y:S01]  /*7e90*/  LOP3.LUT R79, R3, R2, RZ, 0xfc, !PT ;  /* 0x00000002034f7212 */ /* 0x000fe200078efcff */
[----:B------:R-:W-:Y:S01]  /*7ea0*/  IMAD.SHL.U32 R3, R81, 0x200000, RZ ;  /* 0x0020000051037824 */ /* 0x000fe200078e00ff */
[----:B------:R-:W2:Y:S01]  /*7eb0*/  LDS R0, [UR57+0x550] ;  /* 0x00055039ff007984 */ /* 0x000ea20008000800 */
[----:B------:R-:W-:-:S02]  /*7ec0*/  IMAD.SHL.U32 R2, R69, 0x10, RZ ;  /* 0x0000001045027824 */ /* 0x000fc400078e00ff */
[----:B------:R-:W1:Y:S01]  /*7ed0*/  LDC.64 R74, c[0x0][0x8b0] ;  /* 0x00022c00ff4a7b82 */ /* 0x000e620000000a00 */
[----:B------:R-:W-:Y:S01]  /*7ee0*/  LOP3.LUT R3, R3, 0x200000, RZ, 0xc0, !PT ;  /* 0x0020000003037812 */ /* 0x000fe200078ec0ff */
[----:B------:R-:W-:Y:S01]  /*7ef0*/  VIADD R78, R79, UR57 ;  /* 0x000000394f4e7c36 */ /* 0x000fe20008000000 */
[----:B------:R-:W1:Y:S01]  /*7f00*/  LDCU UR41, c[0x0][0xb0c] ;  /* 0x00016180ff2977ac */ /* 0x000e620008000800 */
[----:B------:R-:W-:Y:S01]  /*7f10*/  LOP3.LUT R2, R2, 0x20, RZ, 0xc0, !PT ;  /* 0x0000002002027812 */ /* 0x000fe200078ec0ff */
[----:B------:R-:W-:Y:S01]  /*7f20*/  IMAD.MOV.U32 R83, RZ, RZ, RZ ;  /* 0x000000ffff537224 */ /* 0x000fe200078e00ff */
[----:B------:R-:W-:Y:S01]  /*7f30*/  LOP3.LUT R37, R3, 0x400000, R37, 0xf8, !PT ;  /* 0x0040000003257812 */ /* 0x000fe200078ef825 */
[----:B------:R-:W-:Y:S01]  /*7f40*/  IMAD.U32 R87, RZ, RZ, UR4 ;  /* 0x00000004ff577e24 */ /* 0x000fe2000f8e00ff */
[----:B------:R-:W1:Y:S01]  /*7f50*/  LDC.64 R72, c[0x0][0x8a8] ;  /* 0x00022a00ff487b82 */ /* 0x000e620000000a00 */
[----:B------:R-:W-:Y:S01]  /*7f60*/  IADD3 R78, PT, PT, -R2, 0x600, R78 ;  /* 0x00000600024e7810 */ /* 0x000fe20007ffe14e */
[----:B------:R-:W1:Y:S01]  /*7f70*/  LDCU UR55, c[0x0][0xb20] ;  /* 0x00016400ff3777ac */ /* 0x000e620008000800 */
[----:B------:R-:W1:Y:S01]  /*7f80*/  LDCU UR40, c[0x0][0xb30] ;  /* 0x00016600ff2877ac */ /* 0x000e620008000800 */
[----:B------:R-:W1:Y:S01]  /*7f90*/  LDCU.64 UR38, c[0x0][0xb28] ;  /* 0x00016500ff2677ac */ /* 0x000e620008000a00 */
[----:B------:R-:W1:Y:S01]  /*7fa0*/  LDCU.128 UR44, c[0x0][0xb10] ;  /* 0x00016200ff2c77ac */ /* 0x000e620008000c00 */
[----:B------:R-:W1:Y:S01]  /*7fb0*/  LDCU UR58, c[0x0][0x374] ;  /* 0x00006e80ff3a77ac */ /* 0x000e620008000800 */
[----:B------:R-:W-:Y:S01]  /*7fc0*/  UIADD3 UR56, UPT, UPT, UR57, 0x600, URZ ;  /* 0x0000060039387890 */ /* 0x000fe2000fffe0ff */
[----:B--2-4-:R-:W-:-:S11]  /*7fd0*/  IMAD.IADD R37, R0, 0x1, R37 ;  /* 0x0000000100257824 */ /* 0x014fd600078e0225 */
.L_x_181:
[----:B------:R-:W-:Y:S02]  /*7fe0*/  LEA R3, R83, UR57, 0x3 ;  /* 0x0000003953037c11 */ /* 0x000fe4000f8e18ff */
[----:B------:R-:W-:Y:S02]  /*7ff0*/  SHF.L.U32 R0, R85, 0x1f, RZ ;  /* 0x0000001f55007819 */ /* 0x000fe400000006ff */
[----:B-1----:R-:W-:Y:S02]  /*8000*/  LEA R4, R83, UR57, 0x4 ;  /* 0x0000003953047c11 */ /* 0x002fe4000f8e20ff */
[----:B--2---:R-:W2:Y:S02]  /*8010*/  SYNCS.PHASECHK.TRANS64.TRYWAIT P0, [R3+URZ+0x4a0], R0 ;  /* 0x0004a000030075a7 */ /* 0x004ea400080011ff */
[----:B--2---:R-:W-:Y:S05]  /*8020*/  @!P0 BRA `(.L_x_164) ;  /* 0x0000003c00108947 */ /* 0x004fea0003800000 */
.L_x_352:
        /* <DEDUP_REMOVED lines=11> */
[----:B------:R-:W-:Y:S01]  /*80e0*/  PLOP3.LUT P0, PT, PT, PT, UP1, 0x80, 0x8 ;  /* 0x000000000008781c */ /* 0x000fe20003f0f018 */
[----:B------:R-:W-:Y:S11]  /*80f0*/  UP2UR UR61, UPR, URZ, 0x2 ;  /* 0x00000002ff3d7883 */ /* 0x000ff60008000000 */
[----:B------:R-:W-:Y:S01]  /*8100*/  @!UPT UIADD3 URZ, UPT, UPT, URZ, URZ, URZ ;  /* 0x000000fffffff290 */ /* 0x000fe2000fffe0ff */
[----:B--2---:R-:W-:Y:S02]  /*8110*/  @P0 SHF.R.U32.HI R0, RZ, 0x10, R5 ;  /* 0x00000010ff000819 */ /* 0x004fe40000011605 */
        /* <DEDUP_REMOVED lines=13> */
[----:B------:R-:W-:Y:S02]  /*81f0*/  UISETP.NE.AND UP0, UPT, UR46, 0x1, UPT ;  /* 0x000000012e00788c */ /* 0x000fe4000bf05270 */
[----:B------:R-:W-:Y:S02]  /*8200*/  USHF.R.U32.HI UR15, URZ, UR55, UR15 ;  /* 0x00000037ff0f7299 */ /* 0x000fe4000801160f */
[----:B------:R-:W-:Y:S02]  /*8210*/  UIMAD.WIDE.U32 UR18, UR59, UR44, URZ ;  /* 0x0000002c3b1272a5 */ /* 0x000fe4000f8e00ff */
[----:B------:R-:W-:Y:S02]  /*8220*/  UIMAD.WIDE.U32 UR20, UR42, UR47, URZ ;  /* 0x0000002f2a1472a5 */ /* 0x000fe4000f8e00ff */
[----:B------:R-:W-:Y:S02]  /*8230*/  USEL UR4, UR58, UR15, !UP0 ;  /* 0x0000000f3a047287 */ /* 0x000fe4000c000000 */
[----:B------:R-:W-:Y:S02]  /*8240*/  UISETP.NE.AND UP2, UPT, UR37, 0x1, UPT ;  /* 0x000000012500788c */ /* 0x000fe4000bf45270 */
[----:B------:R-:W-:Y:S02]  /*8250*/  USHF.R.U32.HI UR14, URZ, UR45, UR19 ;  /* 0x0000002dff0e7299 */ /* 0x000fe40008011613 */
[----:B------:R-:W-:Y:S02]  /*8260*/  USHF.R.U32.HI UR15, URZ, UR55, UR21 ;  /* 0x00000037ff0f7299 */ /* 0x000fe40008011615 */
[----:B------:R-:W-:Y:S02]  /*8270*/  UIMAD.WIDE.U32 UR18, UR4, UR38, URZ ;  /* 0x00000026041272a5 */ /* 0x000fe4000f8e00ff */
[----:B------:R-:W-:Y:S02]  /*8280*/  UISETP.NE.AND UP1, UPT, UR41, 0x1, UPT ;  /* 0x000000012900788c */ /* 0x000fe4000bf25270 */
[----:B------:R-:W-:Y:S02]  /*8290*/  UIMAD.WIDE.U32 UR16, UR43, UR44, URZ ;  /* 0x0000002c2b1072a5 */ /* 0x000fe4000f8e00ff */
[----:B------:R-:W-:Y:S02]  /*82a0*/  USEL UR8, UR42, UR15, !UP0 ;  /* 0x0000000f2a087287 */ /* 0x000fe4000c000000 */
[----:B------:R-:W-:Y:S02]  /*82b0*/  USEL UR9, UR59, UR14, !UP1 ;  /* 0x0000000e3b097287 */ /* 0x000fe4000c800000 */
[----:B------:R-:W-:Y:S02]  /*82c0*/  USHF.R.U32.HI UR14, URZ, UR45, UR17 ;  /* 0x0000002dff0e7299 */ /* 0x000fe40008011611 */
[----:B------:R-:W-:Y:S02]  /*82d0*/  UIMAD.WIDE.U32 UR16, UR9, UR38, URZ ;  /* 0x00000026091072a5 */ /* 0x000fe4000f8e00ff */
[----:B------:R-:W-:Y:S02]  /*82e0*/  USEL UR5, UR43, UR14, !UP1 ;  /* 0x0000000e2b057287 */ /* 0x000fe4000c800000 */
[----:B------:R-:W-:Y:S02]  /*82f0*/  @UP2 USHF.R.U32.HI UR9, URZ, UR39, UR17 ;  /* 0x00000027ff092299 */ /* 0x000fe40008011611 */
[----:B------:R-:W-:Y:S02]  /*8300*/  UIMAD.WIDE.U32 UR12, UR8, UR38, URZ ;  /* 0x00000026080c72a5 */ /* 0x000fe4000f8e00ff */
[----:B------:R-:W-:Y:S02]  /*8310*/  UIMAD UR6, UR37, UR9, URZ ;  /* 0x00000009250672a4 */ /* 0x000fe4000f8e02ff */
[----:B------:R-:W-:Y:S01]  /*8320*/  USHF.R.U32.HI UR11, URZ, UR39, UR13 ;  /* 0x00000027ff0b7299 */ /* 0x000fe2000801160d */
[----:B------:R-:W-:Y:S02]  /*8330*/  UMOV UR15, UR19 ;  /* 0x00000013000f7c82 */ /* 0x000fe40008000000 */
[----:B------:R-:W-:Y:S02]  /*8340*/  @UP2 USHF.R.U32.HI UR4, URZ, UR39, UR15 ;  /* 0x00000027ff042299 */ /* 0x000fe4000801160f */
[----:B------:R-:W-:Y:S02]  /*8350*/  USEL UR12, UR8, UR11, !UP2 ;  /* 0x0000000b080c7287 */ /* 0x000fe4000d000000 */
[----:B------:R-:W-:Y:S02]  /*8360*/  UIMAD UR4, UR37, UR4, URZ ;  /* 0x00000004250472a4 */ /* 0x000fe4000f8e02ff */
[----:B------:R-:W-:Y:S02]  /*8370*/  UIADD3 UR11, UPT, UPT, -UR12, URZ, URZ ;  /* 0x000000ff0c0b7290 */ /* 0x000fe4000fffe1ff */
[----:B------:R-:W-:Y:S02]  /*8380*/  UISETP.GE.AND UP0, UPT, UR8, UR4, UPT ;  /* 0x000000040800728c */ /* 0x000fe4000bf06270 */
[----:B------:R-:W-:Y:S02]  /*8390*/  UIMAD UR11, UR37, UR11, UR8 ;  /* 0x0000000b250b72a4 */ /* 0x000fe4000f8e0208 */
[----:B------:R-:W-:Y:S02]  /*83a0*/  UISETP.GE.OR UP0, UPT, UR5, UR6, UP0 ;  /* 0x000000060500728c */ /* 0x000fe40008706670 */
[----:B------:R-:W-:Y:S02]  /*83b0*/  UIMAD.WIDE.U32 UR6, UR5, UR38, URZ ;  /* 0x00000026050672a5 */ /* 0x000fe4000f8e00ff */
[----:B------:R-:W-:Y:S04]  /*83c0*/  UIADD3 UR6, UPT, UPT, -UR8, URZ, URZ ;  /* 0x000000ff08067290 */ /* 0x000fe8000fffe1ff */
[----:B------:R-:W-:Y:S03]  /*83d0*/  UIMAD UR42, UR46, UR6, UR42 ;  /* 0x000000062e2a72a4 */ /* 0x000fe6000f8e022a */
[----:B------:R-:W-:Y:S02]  /*83e0*/  @!UP0 USHF.R.U32.HI UR4, URZ, UR39, UR7 ;  /* 0x00000027ff048299 */ /* 0x000fe40008011607 */
[----:B------:R-:W-:Y:S02]  /*83f0*/  UIADD3 UR7, UPT, UPT, -UR5, URZ, URZ ;  /* 0x000000ff05077290 */ /* 0x000fe4000fffe1ff */
[----:B------:R-:W-:Y:S02]  /*8400*/  @!UP0 USEL UR4, UR5, UR4, !UP2 ;  /* 0x0000000405048287 */ /* 0x000fe4000d000000 */
[----:B------:R-:W-:Y:S02]  /*8410*/  UIMAD UR43, UR41, UR7, UR43 ;  /* 0x00000007292b72a4 */ /* 0x000fe4000f8e022b */
[----:B------:R-:W-:Y:S02]  /*8420*/  @!UP0 UIMAD UR10, UR9, UR11, UR4 ;  /* 0x0000000b090a82a4 */ /* 0x000fe4000f8e0204 */
[----:B------:R-:W-:Y:S04]  /*8430*/  @!UP0 UIADD3 UR11, UPT, UPT, UR12, -UR4, URZ ;  /* 0x800000040c0b8290 */ /* 0x000fe8000fffe0ff */
[----:B------:R-:W-:Y:S03]  /*8440*/  @!UP0 UIMAD UR8, UR11, UR37, UR5 ;  /* 0x000000250b0882a4 */ /* 0x000fe6000f8e0205 */
[----:B------:R-:W-:Y:S02]  /*8450*/  @!UP0 UMOV UR5, UR10 ;  /* 0x0000000a00058c82 */ /* 0x000fe40008000000 */
[----:B------:R-:W-:Y:S02]  /*8460*/  UIMAD UR43, UR5, UR41, UR43 ;  /* 0x00000029052b72a4 */ /* 0x000fe4000f8e022b */
[----:B------:R-:W-:Y:S11]  /*8470*/  UIMAD UR42, UR8, UR46, UR42 ;  /* 0x0000002e082a72a4 */ /* 0x000ff6000f8e022a */
[----:B------:R-:W-:Y:S01]  /*8480*/  @!UPT UIADD3 URZ, UPT, UPT, URZ, URZ, URZ ;  /* 0x000000fffffff290 */ /* 0x000fe2000fffe0ff */
.L_x_165:
[----:B------:R-:W-:Y:S01]  /*8490*/  UISETP.NE.AND UP0, UPT, UR40, 0x1, UPT ;  /* 0x000000012800788c */ /* 0x000fe2000bf05270 */
[----:B------:R-:W-:Y:S10]  /*84a0*/  IADD3 R83, PT, PT, R83, 0x1, RZ ;  /* 0x0000000153537810 */ /* 0x000ff40007ffe0ff */
[----:B------:R-:W2:Y:S01]  /*84b0*/  @!UP0 LDCU.128 UR8, c[0x0][0xb10] ;  /* 0x00016200ff0887ac */ /* 0x000ea20008000c00 */
[----:B------:R-:W4:Y:S01]  /*84c0*/  @!UP0 LDCU UR5, c[0x0][0xb0c] ;  /* 0x00016180ff0587ac */ /* 0x000f220008000800 */
[----:B------:R-:W3:Y:S01]  /*84d0*/  @!UP0 LDCU UR4, c[0x0][0xb20] ;  /* 0x00016400ff0487ac */ /* 0x000ee20008000800 */
[----:B--2---:R-:W-:Y:S02]  /*84e0*/  UIMAD.WIDE.U32 UR6, UR43, UR8, URZ ;  /* 0x000000082b0672a5 */ /* 0x004fe4000f8e00ff */
[----:B------:R-:W-:Y:S02]  /*84f0*/  UIMAD.WIDE.U32 UR12, UR42, UR11, URZ ;  /* 0x0000000b2a0c72a5 */ /* 0x000fe4000f8e00ff */
[----:B------:R-:W-:Y:S02]  /*8500*/  @!UP0 UISETP.NE.AND UP1, UPT, UR10, 0x1, UPT ;  /* 0x000000010a00888c */ /* 0x000fe4000bf25270 */
[----:B------:R-:W-:Y:S02]  /*8510*/  @!UP0 USHF.R.U32.HI UR7, URZ, UR9, UR7 ;  /* 0x00000009ff078299 */ /* 0x000fe40008011607 */
[----:B----4-:R-:W-:Y:S02]  /*8520*/  @!UP0 UISETP.NE.AND UP2, UPT, UR5, 0x1, UPT ;  /* 0x000000010500888c */ /* 0x010fe4000bf45270 */
[----:B---3--:R-:W-:Y:S02]  /*8530*/  @!UP0 USHF.R.U32.HI UR4, URZ, UR4, UR13 ;  /* 0x00000004ff048299 */ /* 0x008fe4000801160d */
[----:B------:R-:W-:Y:S02]  /*8540*/  @!UP0 USEL UR7, UR43, UR7, !UP2 ;  /* 0x000000072b078287 */ /* 0x000fe4000d000000 */
[----:B------:R-:W-:Y:S04]  /*8550*/  @!UP0 USEL UR6, UR42, UR4, !UP1 ;  /* 0x000000042a068287 */ /* 0x000fe8000c800000 */
[----:B------:R-:W-:Y:S02]  /*8560*/  @!UP0 UIADD3 UR4, UPT, UPT, -UR7, UR6, URZ ;  /* 0x0000000607048290 */ /* 0x000fe4000fffe1ff */
[----:B------:R-:W-:Y:S02]  /*8570*/  @!UP0 UIADD3 UR6, UPT, UPT, UR7, -UR6, URZ ;  /* 0x8000000607068290 */ /* 0x000fe4000fffe0ff */
[----:B------:R-:W-:Y:S02]  /*8580*/  @!UP0 UIMAD UR43, UR4, UR5, UR43 ;  /* 0x00000005042b82a4 */ /* 0x000fe4000f8e022b */
[----:B------:R-:W-:Y:S02]  /*8590*/  @!UP0 UIMAD UR42, UR6, UR10, UR42 ;  /* 0x0000000a062a82a4 */ /* 0x000fe4000f8e022a */
[----:B------:R-:W-:Y:S09]  /*85a0*/  ULOP3.LUT UP0, URZ, UR56, 0x1b0, URZ, 0xc0, !UPT ;  /* 0x000001b038ff7892 */ /* 0x000ff2000f80c0ff */
[----:B------:R-:W-:Y:S05]  /*85b0*/  BRA.U !UP0, `(.L_x_166) ;  /* 0x0000000108407547 */ /* 0x000fea000b800000 */
[----:B------:R-:W2:Y:S01]  /*85c0*/  LDCU.64 UR8, c[0x4][0x80] ;  /* 0x01001000ff0877ac */ /* 0x000ea20008000a00 */
[----:B------:R-:W-:Y:S01]  /*85d0*/  MOV R3, 0x0 ;  /* 0x0000000000037802 */ /* 0x000fe20000000f00 */
[----:B------:R-:W-:Y:S02]  /*85e0*/  HFMA2 R12, -RZ, RZ, 0, 5.9604644775390625e-08 ;  /* 0x00000001ff0c7431 */ /* 0x000fe400000001ff */
[----:B------:R-:W-:Y:S02]  /*85f0*/  IMAD.MOV.U32 R8, RZ, RZ, 0x70 ;  /* 0x00000070ff087424 */ /* 0x000fe400078e00ff */
[----:B------:R-:W-:Y:S01]  /*8600*/  IMAD.MOV.U32 R13, RZ, RZ, RZ ;  /* 0x000000ffff0d7224 */ /* 0x000fe200078e00ff */
[----:B------:R-:W3:Y:S01]  /*8610*/  LDCU.64 UR6, c[0x4][0x88] ;  /* 0x01001100ff0677ac */ /* 0x000ee20008000a00 */
[----:B------:R-:W4:Y:S01]  /*8620*/  LDC.64 R2, c[0x4][R3] ;  /* 0x0100000003027b82 */ /* 0x000f220000000a00 */
[----:B------:R-:W1:Y:S01]  /*8630*/  LDCU.64 UR4, c[0x4][0x8] ;  /* 0x01000100ff0477ac */ /* 0x000e620008000a00 */
[----:B--2---:R-:W-:Y:S01]  /*8640*/  MOV R5, UR9 ;  /* 0x0000000900057c02 */ /* 0x004fe20008000f00 */
[----:B------:R-:W-:Y:S01]  /*8650*/  IMAD.U32 R4, RZ, RZ, UR8 ;  /* 0x00000008ff047e24 */ /* 0x000fe2000f8e00ff */
[----:B---3--:R-:W-:Y:S01]  /*8660*/  MOV R7, UR7 ;  /* 0x0000000700077c02 */ /* 0x008fe20008000f00 */
[----:B------:R-:W-:Y:S01]  /*8670*/  IMAD.U32 R6, RZ, RZ, UR6 ;  /* 0x00000006ff067e24 */ /* 0x000fe2000f8e00ff */
[----:B-1----:R-:W-:Y:S01]  /*8680*/  MOV R11, UR5 ;  /* 0x00000005000b7c02 */ /* 0x002fe20008000f00 */
[----:B------:R-:W-:Y:S02]  /*8690*/  IMAD.U32 R10, RZ, RZ, UR4 ;  /* 0x00000004ff0a7e24 */ /* 0x000fe4000f8e00ff */
[----:B------:R-:W-:Y:S07]  /*86a0*/  LEPC R20, `(.L_x_166) ;  /* 0x000000001014794e */ /* 0x000fee0000000000 */
[----:B----45:R-:W-:Y:S05]  /*86b0*/  CALL.ABS.NOINC R2 ;  /* 0x0000000002007343 */ /* 0x030fea0003c00000 */
.L_x_166:
[----:B------:R-:W-:Y:S01]  /*86c0*/  LOP3.LUT P0, RZ, R87, 0x1b0, RZ, 0xc0, !PT ;  /* 0x000001b057ff7812 */ /* 0x000fe2000780c0ff */
[----:B------:R-:W-:Y:S11]  /*86d0*/  BSSY.RECONVERGENT B6, `(.L_x_167) ;  /* 0x0000013000067945 */ /* 0x000ff60003800200 */
[----:B------:R-:W-:Y:S01]  /*86e0*/  @!UPT UIADD3 URZ, UPT, UPT, URZ, URZ, URZ ;  /* 0x000000fffffff290 */ /* 0x000fe2000fffe0ff */
[----:B------:R-:W-:Y:S05]  /*86f0*/  @!P0 BRA `(.L_x_168) ;  /* 0x0000000000408947 */ /* 0x000fea0003800000 */
        /* <DEDUP_REMOVED lines=16> */
.L_x_168:
[----:B------:R-:W-:Y:S05]  /*8800*/  BSYNC.RECONVERGENT B6 ;  /* 0x0000000000067941 */ /* 0x000fea0003800200 */
.L_x_167:
[----:B------:R-:W-:Y:S02]  /*8810*/  ISETP.NE.U32.AND P0, PT, R70, RZ, PT ;  /* 0x000000ff4600720c */ /* 0x000fe40003f05070 */
[C---:B------:R-:W-:Y:S02]  /*8820*/  ISETP.NE.U32.AND P2, PT, R76.reuse, RZ, PT ;  /* 0x000000ff4c00720c */ /* 0x040fe40003f45070 */
[----:B------:R-:W-:Y:S02]  /*8830*/  ISETP.NE.AND.EX P0, PT, R71, RZ, PT, P0 ;  /* 0x000000ff4700720c */ /* 0x000fe40003f05300 */
[----:B------:R-:W-:Y:S02]  /*8840*/  ISETP.NE.U32.AND P4, PT, R76, RZ, PT ;  /* 0x000000ff4c00720c */ /* 0x000fe40003f85070 */
[C---:B------:R-:W-:Y:S02]  /*8850*/  ISETP.NE.AND.EX P2, PT, R77.reuse, RZ, P0, P2 ;  /* 0x000000ff4d00720c */ /* 0x040fe40000745320 */
[----:B------:R-:W-:Y:S02]  /*8860*/  ISETP.NE.AND.EX P4, PT, R77, RZ, PT, P4 ;  /* 0x000000ff4d00720c */ /* 0x000fe40003f85340 */
[----:B------:R-:W-:Y:S02]  /*8870*/  ISETP.NE.U32.AND P5, PT, R74, RZ, PT ;  /* 0x000000ff4a00720c */ /* 0x000fe40003fa5070 */
[----:B------:R-:W-:Y:S02]  /*8880*/  PLOP3.LUT P0, PT, PT, PT, PT, 0x8, 0x80 ;  /* 0x000000000080781c */ /* 0x000fe40003f0e170 */
[----:B------:R-:W-:Y:S05]  /*8890*/  ISETP.NE.AND.EX P5, PT, R75, RZ, PT, P5 ;  /* 0x000000ff4b00720c */ /* 0x000fea0003fa5350 */
[----:B------:R-:W-:Y:S02]  /*88a0*/  @!P2 ISETP.NE.U32.AND P1, PT, R70, RZ, PT ;  /* 0x000000ff4600a20c */ /* 0x000fe40003f25070 */
[----:B------:R-:W-:Y:S02]  /*88b0*/  @!P2 PLOP3.LUT P0, PT, P4, PT, PT, 0x80, 0x8 ;  /* 0x000000000008a81c */ /* 0x000fe4000270f070 */
[----:B------:R-:W-:Y:S01]  /*88c0*/  @!P2 ISETP.NE.AND.EX P1, PT, R71, RZ, PT, P1 ;  /* 0x000000ff4700a20c */ /* 0x000fe20003f25310 */
[----:B------:R-:W-:Y:S01]  /*88d0*/  @!UPT UIADD3 URZ, UPT, UPT, URZ, URZ, URZ ;  /* 0x000000fffffff290 */ /* 0x000fe2000fffe0ff */
[----:B------:R-:W-:Y:S11]  /*88e0*/  @!P4 BRA `(.L_x_169) ;  /* 0x00000000002cc947 */ /* 0x000ff60003800000 */
[----:B------:R-:W-:Y:S01]  /*88f0*/  ISETP.NE.U32.AND P3, PT, R70, RZ, PT ;  /* 0x000000ff4600720c */ /* 0x000fe20003f65070 */
[----:B------:R-:W-:Y:S03]  /*8900*/  IMAD.MOV.U32 R80, RZ, RZ, 0x1 ;  /* 0x00000001ff507424 */ /* 0x000fe600078e00ff */
[----:B------:R-:W-:Y:S11]  /*8910*/  ISETP.NE.AND.EX P3, PT, R71, RZ, PT, P3 ;  /* 0x000000ff4700720c */ /* 0x000ff60003f65330 */
[----:B------:R-:W-:Y:S02]  /*8920*/  @!UPT UIADD3 URZ, UPT, UPT, URZ, URZ, URZ ;  /* 0x000000fffffff290 */ /* 0x000fe4000fffe0ff */
[----:B------:R-:W2:Y:S01]  /*8930*/  @P3 LDC.64 R2, c[0x0][0x888] ;  /* 0x00022200ff023b82 */ /* 0x000ea20000000a00 */
[----:B-1----:R-:W-:Y:S04]  /*8940*/  @P3 IMAD R0, R76, UR36, RZ ;  /* 0x000000244c003c24 */ /* 0x002fe8000f8e02ff */
[----:B--2---:R-:W-:Y:S04]  /*8950*/  @P3 IMAD.WIDE R2, R0, 0x4, R2 ;  /* 0x0000000400023825 */ /* 0x004fe800078e0202 */
[----:B------:R-:W-:Y:S01]  /*8960*/  HFMA2 R0, -RZ, RZ, 0, 5.9604644775390625e-08 ;  /* 0x00000001ff007431 */ /* 0x000fe200000001ff */
[----:B-----5:R2:W5:Y:S04]  /*8970*/  @P3 LDG.E R39, desc[UR52][R2.64] ;  /* 0x0000003402273981 */ /* 0x020568000c1e1900 */
[----:B------:R-:W-:Y:S01]  /*8980*/  @!P3 PRMT R80, R0, 0x7610, R80 ;  /* 0x000076100050b816 */ /* 0x000fe20000000050 */
[----:B--2---:R-:W3:Y:S06]  /*8990*/  @!P3 LDC R39, c[0x0][0x880] ;  /* 0x00022000ff27bb82 */ /* 0x004eec0000000800 */
.L_x_169:
[----:B------:R-:W-:Y:S05]  /*89a0*/  @!P5 BRA `(.L_x_170) ;  /* 0x000000000020d947 */ /* 0x000fea0003800000 */
[----:B------:R-:W-:Y:S04]  /*89b0*/  ISETP.NE.U32.AND P3, PT, R72, RZ, PT ;  /* 0x000000ff4800720c */ /* 0x000fe80003f65070 */
[----:B------:R-:W-:Y:S11]  /*89c0*/  ISETP.NE.AND.EX P3, PT, R73, RZ, PT, P3 ;  /* 0x000000ff4900720c */ /* 0x000ff60003f65330 */
[----:B------:R-:W-:Y:S02]  /*89d0*/  @!UPT UIADD3 URZ, UPT, UPT, URZ, URZ, URZ ;  /* 0x000000fffffff290 */ /* 0x000fe4000fffe0ff */
[----:B------:R-:W2:Y:S01]  /*89e0*/  @P3 LDC.64 R2, c[0x0][0x8a8] ;  /* 0x00022a00ff023b82 */ /* 0x000ea20000000a00 */
[----:B-1----:R-:W-:Y:S04]  /*89f0*/  @P3 IMAD R0, R74, UR36, RZ ;  /* 0x000000244a003c24 */ /* 0x002fe8000f8e02ff */
[----:B--2---:R-:W-:Y:S05]  /*8a00*/  @P3 IMAD.WIDE R2, R0, 0x4, R2 ;  /* 0x0000000400023825 */ /* 0x004fea00078e0202 */
[----:B-----5:R2:W5:Y:S02]  /*8a10*/  @P3 LDG.E R38, desc[UR52][R2.64] ;  /* 0x0000003402263981 */ /* 0x020564000c1e1900 */
[----:B--2---:R-:W4:Y:S02]  /*8a20*/  @!P3 LDC R38, c[0x0][0x8a0] ;  /* 0x00022800ff26bb82 */ /* 0x004f240000000800 */
.L_x_170:
[----:B---3-5:R-:W-:Y:S01]  /*8a30*/  @!P2 FSETP.NEU.AND P3, PT, R39, RZ, PT ;  /* 0x000000ff2700a20b */ /* 0x028fe20003f6d000 */
[----:B------:R-:W-:Y:S01]  /*8a40*/  BSSY B1, `(.L_x_171) ;  /* 0x0000036000017945 */ /* 0x000fe20003800000 */
[----:B------:R-:W-:Y:S02]  /*8a50*/  @!P2 SEL R2, RZ, 0xffffffff, P1 ;  /* 0xffffffffff02a807 */ /* 0x000fe40000800000 */
[----:B------:R-:W-:Y:S02]  /*8a60*/  CS2R R18, SRZ ;  /* 0x0000000000127805 */ /* 0x000fe4000001ff00 */
[----:B-1----:R-:W-:Y:S02]  /*8a70*/  @!P2 SEL R0, RZ, 0xffffffff, P3 ;  /* 0xffffffffff00a807 */ /* 0x002fe40001800000 */
[----:B------:R-:W-:Y:S02]  /*8a80*/  CS2R R16, SRZ ;  /* 0x0000000000107805 */ /* 0x000fe4000001ff00 */
[----:B------:R-:W-:Y:S02]  /*8a90*/  @!P2 LOP3.LUT P1, RZ, R80, 0xff, RZ, 0xc0, !PT ;  /* 0x000000ff50ffa812 */ /* 0x000fe4000782c0ff */
[----:B------:R-:W-:Y:S02]  /*8aa0*/  CS2R R26, SRZ ;  /* 0x00000000001a7805 */ /* 0x000fe4000001ff00 */
[----:B------:R-:W-:Y:S02]  /*8ab0*/  LEA R82, R36, UR57, 0x3 ;  /* 0x0000003924527c11 */ /* 0x000fe4000f8e18ff */
[----:B------:R-:W-:Y:S02]  /*8ac0*/  CS2R R24, SRZ ;  /* 0x0000000000187805 */ /* 0x000fe4000001ff00 */
[----:B------:R-:W-:Y:S01]  /*8ad0*/  @P0 SEL R0, R2, R0, !P1 ;  /* 0x0000000002000207 */ /* 0x000fe20004800000 */
[----:B------:R-:W-:Y:S01]  /*8ae0*/  IMAD R2, R36, 0x20, R37 ;  /* 0x0000002024027824 */ /* 0x000fe200078e0225 */
[----:B------:R-:W-:Y:S02]  /*8af0*/  SHF.L.U32 R4, R86, 0x1f, RZ ;  /* 0x0000001f56047819 */ /* 0x000fe400000006ff */
[----:B------:R-:W-:Y:S02]  /*8b00*/  @!P2 LOP3.LUT R0, R0, 0x1, RZ, 0xc0, !PT ;  /* 0x000000010000a812 */ /* 0x000fe400078ec0ff */
[----:B------:R-:W-:Y:S02]  /*8b10*/  PLOP3.LUT P5, PT, PT, PT, PT, 0x8, 0x80 ;  /* 0x000000000080781c */ /* 0x000fe40003fae170 */
[----:B------:R-:W-:Y:S11]  /*8b20*/  ISETP.NE.U32.OR P2, PT, R0, 0x1, P2 ;  /* 0x000000010000780c */ /* 0x000ff60001745470 */
[----:B------:R-:W-:Y:S02]  /*8b30*/  @!UPT UIADD3 URZ, UPT, UPT, URZ, URZ, URZ ;  /* 0x000000fffffff290 */ /* 0x000fe4000fffe0ff */
[----:B------:R-:W-:Y:S04]  /*8b40*/  @P2 SHF.L.U32 R0, R84, 0x1f, RZ ;  /* 0x0000001f54002819 */ /* 0x000fe800000006ff */
[----:B------:R-:W1:Y:S01]  /*8b50*/  @P2 SYNCS.PHASECHK.TRANS64.TRYWAIT P0, [UR57+0x480], R0 ;  /* 0x00048000ff0025a7 */ /* 0x000e620008001139 */
[----:B------:R2:W3:Y:S01]  /*8b60*/  SYNCS.PHASECHK.TRANS64.TRYWAIT P3, [R82+URZ+0x4c0], R4 ;  /* 0x0004c004520075a7 */ /* 0x0004e200080611ff */
[----:B-1----:R-:W-:Y:S01]  /*8b70*/  @P2 PLOP3.LUT P5, PT, P0, PT, PT, 0x8, 0x80 ;  /* 0x000000000080281c */ /* 0x002fe200007ae170 */
[----:B------:R-:W-:Y:S01]  /*8b80*/  @!UPT UIADD3 URZ, UPT, UPT, URZ, URZ, URZ ;  /* 0x000000fffffff290 */ /* 0x000fe2000fffe0ff */
[----:B--23--:R-:W-:Y:S11]  /*8b90*/  @!P2 BRA `(.L_x_172) ;  /* 0x000000000080a947 */ /* 0x00cff60003800000 */
[----:B------:R-:W-:Y:S01]  /*8ba0*/  ISETP.NE.U32.AND P0, PT, R70, RZ, PT ;  /* 0x000000ff4600720c */ /* 0x000fe20003f05070 */
[----:B------:R-:W-:Y:S01]  /*8bb0*/  BSSY B0, `(.L_x_173) ;  /* 0x0000012000007945 */ /* 0x000fe20003800000 */
[----:B------:R-:W-:Y:S02]  /*8bc0*/  FSETP.NEU.AND P2, PT, R39, RZ, PT ;  /* 0x000000ff2700720b */ /* 0x000fe40003f4d000 */
[----:B------:R-:W-:Y:S02]  /*8bd0*/  CS2R R26, SRZ ;  /* 0x00000000001a7805 */ /* 0x000fe4000001ff00 */
[----:B------:R-:W-:Y:S02]  /*8be0*/  ISETP.NE.AND.EX P0, PT, R71, RZ, PT, P0 ;  /* 0x000000ff4700720c */ /* 0x000fe40003f05300 */
[----:B------:R-:W-:Y:S02]  /*8bf0*/  CS2R R24, SRZ ;  /* 0x0000000000187805 */ /* 0x000fe4000001ff00 */
[----:B------:R-:W-:Y:S02]  /*8c00*/  LOP3.LUT P1, RZ, R80, 0xff, RZ, 0xc0, !PT ;  /* 0x000000ff50ff7812 */ /* 0x000fe4000782c0ff */
[----:B------:R-:W-:Y:S02]  /*8c10*/  CS2R R18, SRZ ;  /* 0x0000000000127805 */ /* 0x000fe4000001ff00 */
[----:B------:R-:W-:Y:S02]  /*8c20*/  SEL R0, RZ, 0xffffffff, P2 ;  /* 0xffffffffff007807 */ /* 0x000fe40001000000 */
[----:B------:R-:W-:Y:S02]  /*8c30*/  CS2R R16, SRZ ;  /* 0x0000000000107805 */ /* 0x000fe4000001ff00 */
[----:B------:R-:W-:Y:S04]  /*8c40*/  SEL R3, RZ, 0xffffffff, P0 ;  /* 0xffffffffff037807 */ /* 0x000fe80000000000 */
[----:B------:R-:W-:Y:S04]  /*8c50*/  @P4 SEL R0, R3, R0, !P1 ;  /* 0x0000000003004207 */ /* 0x000fe80004800000 */
[----:B------:R-:W-:Y:S04]  /*8c60*/  LOP3.LUT R0, R0, 0x1, RZ, 0xc0, !PT ;  /* 0x0000000100007812 */ /* 0x000fe800078ec0ff */
[----:B------:R-:W-:Y:S01]  /*8c70*/  ISETP.NE.U32.AND P0, PT, R0, 0x1, PT ;  /* 0x000000010000780c */ /* 0x000fe20003f05070 */
[----:B------:R-:W-:Y:S01]  /*8c80*/  @!UPT UIADD3 URZ, UPT, UPT, URZ, URZ, URZ ;  /* 0x000000fffffff290 */ /* 0x000fe2000fffe0ff */
[----:B------:R-:W-:Y:S11]  /*8c90*/  @!P5 BRA `(.L_x_174) ;  /* 0x00000000000cd947 */ /* 0x000ff60003800000 */
[----:B------:R-:W-:Y:S04]  /*8ca0*/  SHF.L.U32 R3, R84, 0x1f, RZ ;  /* 0x0000001f54037819 */ /* 0x000fe800000006ff */
[----:B------:R-:W1:Y:S02]  /*8cb0*/  SYNCS.PHASECHK.TRANS64.TRYWAIT P1, [UR57+0x480], R3 ;  /* 0x00048003ff0075a7 */ /* 0x000e640008021139 */
[----:B-1----:R-:W-:Y:S05]  /*8cc0*/  @!P1 BRA `(.L_x_175) ;  /* 0x0000002c00fc9947 */ /* 0x002fea0003800000 */
.L_x_174:
[----:B------:R-:W-:Y:S05]  /*8cd0*/  BSYNC B0 ;  /* 0x0000000000007941 */ /* 0x000fea0003800000 */
.L_x_173:
[----:B------:R2:W3:Y:S01]  /*8ce0*/  @P0 LDS.128 R24, [R79+UR57+0x600] ;  /* 0x000600394f180984 */ /* 0x0004e20008000c00 */
[----:B------:R-:W-:Y:S01]  /*8cf0*/  UIADD3 UR4, UPT, UPT, UR57, 0x488, URZ ;  /* 0x0000048839047890 */ /* 0x000fe2000fffe0ff */
[----:B------:R-:W-:Y:S02]  /*8d00*/  LOP3.LUT R84, R84, 0x1, RZ, 0x3c, !PT ;  /* 0x0000000154547812 */ /* 0x000fe400078e3cff */
[----:B------:R2:W1:Y:S01]  /*8d10*/  @P0 LDS.128 R16, [R78+0x10] ;  /* 0x000010004e100984 */ /* 0x0004620000000c00 */
[----:B------:R-:W-:Y:S01]  /*8d20*/  UPRMT UR4, UR54, 0x654, UR4 ;  /* 0x0000065436047896 */ /* 0x000fe20008000004 */
[----:B------:R-:W-:Y:S01]  /*8d30*/  @!PT LDS RZ, [RZ] ;  /* 0x00000000fffff984 */ /* 0x000fe20000000800 */
[----:B------:R-:W-:Y:S01]  /*8d40*/  @!PT LDS RZ, [RZ] ;  /* 0x00000000fffff984 */ /* 0x000fe20000000800 */
[----:B------:R-:W-:Y:S01]  /*8d50*/  @!PT LDS RZ, [RZ] ;  /* 0x00000000fffff984 */ /* 0x000fe20000000800 */
[----:B------:R-:W-:Y:S01]  /*8d60*/  @!PT LDS RZ, [RZ] ;  /* 0x00000000fffff984 */ /* 0x000fe20000000800 */
[----:B------:R5:W-:Y:S06]  /*8d70*/  MEMBAR.ALL.CTA ;  /* 0x0000000000007992 */ /* 0x000bec0000008000 */
[----:B-----5:R-:W5:Y:S02]  /*8d80*/  FENCE.VIEW.ASYNC.S ;  /* 0x00000000000073c6 */ /* 0x020f640000000000 */
[----:B-----5:R-:W-:Y:S03]  /*8d90*/  SYNCS.ARRIVE.TRANS64.RED.A1T0 RZ, [UR4], RZ ;  /* 0x000000ffffff79a7 */ /* 0x020fe60008100404 */
.L_x_172:
[----:B------:R-:W-:Y:S05]  /*8da0*/  BSYNC B1 ;  /* 0x0000000000017941 */ /* 0x000fea0003800000 */
.L_x_171:
[----:B-1----:R-:W-:Y:S04]  /*8db0*/  SHF.R.U32.HI R0, RZ, 0x15, R2 ;  /* 0x00000015ff007819 */ /* 0x002fe80000011602 */
[----:B------:R-:W-:Y:S01]  /*8dc0*/  LOP3.LUT P0, RZ, R0, 0x3, R81, 0x48, !PT ;  /* 0x0000000300ff7812 */ /* 0x000fe20007804851 */
[----:B------:R-:W-:Y:S01]  /*8dd0*/  @!UPT UIADD3 URZ, UPT, UPT, URZ, URZ, URZ ;  /* 0x000000fffffff290 */ /* 0x000fe2000fffe0ff */
[----:B------:R-:W-:Y:S11]  /*8de0*/  @P3 BRA `(.L_x_176) ;  /* 0x0000000000083947 */ /* 0x000ff60003800000 */
[----:B------:R-:W1:Y:S02]  /*8df0*/  SYNCS.PHASECHK.TRANS64.TRYWAIT P1, [R82+URZ+0x4c0], R4 ;  /* 0x0004c004520075a7 */ /* 0x000e6400080211ff */
[----:B-1----:R-:W-:Y:S05]  /*8e00*/  @!P1 BRA `(.L_x_177) ;  /* 0x0000002c00c49947 */ /* 0x002fea0003800000 */
.L_x_176:
[----:B------:R-:W-:Y:S05]  /*8e10*/  @!P0 BRA `(.L_x_178) ;  /* 0x0000000000408947 */ /* 0x000fea0003800000 */
[----:B------:R-:W1:Y:S01]  /*8e20*/  LDCU.64 UR8, c[0x4][0x70] ;  /* 0x01000e00ff0877ac */ /* 0x000e620008000a00 */
[----:B------:R-:W-:Y:S01]  /*8e30*/  MOV R15, 0x0 ;  /* 0x00000000000f7802 */ /* 0x000fe20000000f00 */
[----:B------:R-:W-:Y:S02]  /*8e40*/  HFMA2 R12, -RZ, RZ, 0, 5.9604644775390625e-08 ;  /* 0x00000001ff0c7431 */ /* 0x000fe400000001ff */
[----:B------:R-:W-:Y:S02]  /*8e50*/  IMAD.MOV.U32 R8, RZ, RZ, 0x192 ;  /* 0x00000192ff087424 */ /* 0x000fe400078e00ff */
[----:B------:R-:W-:Y:S01]  /*8e60*/  IMAD.MOV.U32 R13, RZ, RZ, RZ ;  /* 0x000000ffff0d7224 */ /* 0x000fe200078e00ff */
[----:B------:R-:W5:Y:S01]  /*8e70*/  LDCU.64 UR6, c[0x4][0x78] ;  /* 0x01000f00ff0677ac */ /* 0x000f620008000a00 */
[----:B------:R-:W2:Y:S01]  /*8e80*/  LDC.64 R14, c[0x4][R15] ;  /* 0x010000000f0e7b82 */ /* 0x000ea20000000a00 */
[----:B------:R-:W3:Y:S01]  /*8e90*/  LDCU.64 UR4, c[0x4][0x10] ;  /* 0x01000200ff0477ac */ /* 0x000ee20008000a00 */
[----:B-1----:R-:W-:Y:S01]  /*8ea0*/  MOV R5, UR9 ;  /* 0x0000000900057c02 */ /* 0x002fe20008000f00 */
[----:B------:R-:W-:Y:S01]  /*8eb0*/  IMAD.U32 R4, RZ, RZ, UR8 ;  /* 0x00000008ff047e24 */ /* 0x000fe2000f8e00ff */
[----:B-----5:R-:W-:Y:S01]  /*8ec0*/  MOV R7, UR7 ;  /* 0x0000000700077c02 */ /* 0x020fe20008000f00 */
[----:B------:R-:W-:Y:S01]  /*8ed0*/  IMAD.U32 R6, RZ, RZ, UR6 ;  /* 0x00000006ff067e24 */ /* 0x000fe2000f8e00ff */
[----:B---3--:R-:W-:Y:S01]  /*8ee0*/  MOV R11, UR5 ;  /* 0x00000005000b7c02 */ /* 0x008fe20008000f00 */
[----:B------:R-:W-:Y:S02]  /*8ef0*/  IMAD.U32 R10, RZ, RZ, UR4 ;  /* 0x00000004ff0a7e24 */ /* 0x000fe4000f8e00ff */
[----:B------:R-:W-:Y:S07]  /*8f00*/  LEPC R20, `(.L_x_178) ;  /* 0x000000001014794e */ /* 0x000fee0000000000 */
[----:B--2-4-:R-:W-:Y:S05]  /*8f10*/  CALL.ABS.NOINC R14 ;  /* 0x000000000e007343 */ /* 0x014fea0003c00000 */
.L_x_178:
[----:B------:R-:W-:Y:S01]  /*8f20*/  LOP3.LUT P0, RZ, R69, 0x60, RZ, 0xc0, !PT ;  /* 0x0000006045ff7812 */ /* 0x000fe2000780c0ff */
[----:B------:R-:W-:Y:S05]  /*8f30*/  WARPSYNC.ALL ;  /* 0x0000000000007948 */ /* 0x000fea0003800000 */
[----:B------:R-:W-:Y:S01]  /*8f40*/  R2UR UR4, R2 ;  /* 0x00000000020472ca */ /* 0x000fe200000e0000 */
[----:B------:R-:W-:Y:S01]  /*8f50*/  BSSY.RECONVERGENT B0, `(.L_x_179) ;  /* 0x000009d000007945 */ /* 0x000fe20003800200 */
[-C--:B---3--:R-:W-:Y:S02]  /*8f60*/  F2FP.F16.E4M3.UNPACK_B R2, R24.reuse ;  /* 0x00000018ff02723e */ /* 0x088fe400020006ff */
[-C--:B------:R-:W-:Y:S02]  /*8f70*/  F2FP.F16.E4M3.UNPACK_B R4, R25.reuse ;  /* 0x00000019ff04723e */ /* 0x080fe400020006ff */
[----:B------:R-:W-:Y:S01]  /*8f80*/  F2FP.F16.E4M3.UNPACK_B R24, R24.H1 ;  /* 0x00000018ff18723e */ /* 0x000fe200030006ff */
[----:B------:R-:W-:Y:S01]  /*8f90*/  HADD2.F32 R0, -RZ, R2.H0_H0 ;  /* 0x20000002ff007230 */ /* 0x000fe20000004100 */
[----:B------:R-:W-:Y:S01]  /*8fa0*/  F2FP.F16.E4M3.UNPACK_B R25, R25.H1 ;  /* 0x00000019ff19723e */ /* 0x000fe200030006ff */
[----:B------:R-:W-:Y:S01]  /*8fb0*/  HADD2.F32 R41, -RZ, R4.H0_H0 ;  /* 0x20000004ff297230 */ /* 0x000fe20000004100 */
[-C--:B------:R-:W-:Y:S01]  /*8fc0*/  F2FP.F16.E4M3.UNPACK_B R46, R26.reuse ;  /* 0x0000001aff2e723e */ /* 0x080fe200020006ff */
[--C-:B------:R-:W-:Y:S01]  /*8fd0*/  HADD2.F32 R3, -RZ, R24.reuse.H0_H0 ;  /* 0x20000018ff037230 */ /* 0x100fe20000004100 */
[----:B------:R-:W-:Y:S01]  /*8fe0*/  F2FP.F16.E4M3.UNPACK_B R48, R26.H1 ;  /* 0x0000001aff30723e */ /* 0x000fe200030006ff */
[----:B------:R-:W-:Y:S01]  /*8ff0*/  HADD2.F32 R40, -RZ, R24.H1_H1 ;  /* 0x30000018ff287230 */ /* 0x000fe20000004100 */
[-C--:B------:R-:W-:Y:S01]  /*9000*/  F2FP.F16.E4M3.UNPACK_B R50, R27.reuse ;  /* 0x0000001bff32723e */ /* 0x080fe200020006ff */
[----:B------:R-:W-:Y:S01]  /*9010*/  HADD2.F32 R42, -RZ, R4.H1_H1 ;  /* 0x30000004ff2a7230 */ /* 0x000fe20000004100 */
[----:B------:R-:W-:Y:S01]  /*9020*/  F2FP.F16.E4M3.UNPACK_B R52, R27.H1 ;  /* 0x0000001bff34723e */ /* 0x000fe200030006ff */
[--C-:B------:R-:W-:Y:S01]  /*9030*/  HADD2.F32 R43, -RZ, R25.reuse.H0_H0 ;  /* 0x20000019ff2b7230 */ /* 0x100fe20000004100 */
[-C--:B------:R-:W-:Y:S01]  /*9040*/  F2FP.F16.E4M3.UNPACK_B R54, R16.reuse ;  /* 0x00000010ff36723e */ /* 0x080fe200020006ff */
[----:B------:R-:W-:Y:S01]  /*9050*/  HADD2.F32 R44, -RZ, R25.H1_H1 ;  /* 0x30000019ff2c7230 */ /* 0x000fe20000004100 */
[----:B------:R-:W-:Y:S01]  /*9060*/  F2FP.F16.E4M3.UNPACK_B R56, R16.H1 ;  /* 0x00000010ff38723e */ /* 0x000fe200030006ff */
[----:B------:R-:W-:Y:S01]  /*9070*/  HADD2.F32 R2, -RZ, R2.H1_H1 ;  /* 0x30000002ff027230 */ /* 0x000fe20000004100 */
[-C--:B------:R-:W-:Y:S01]  /*9080*/  F2FP.F16.E4M3.UNPACK_B R58, R17.reuse ;  /* 0x00000011ff3a723e */ /* 0x080fe200020006ff */
[--C-:B------:R-:W-:Y:S01]  /*9090*/  HADD2.F32 R45, -RZ, R46.reuse.H0_H0 ;  /* 0x2000002eff2d7230 */ /* 0x100fe20000004100 */
        /* <DEDUP_REMOVED lines=10> */
[----:B------:R-:W1:Y:S01]  /*9140*/  LDTM.x32 R4, tmem[UR4] ;  /* 0x00000004000479ee */ /* 0x000e6200082c0000 */
[----:B------:R-:W-:Y:S01]  /*9150*/  NOP ;  /* 0x0000000000007918 */ /* 0x000fe20000000000 */
[----:B------:R-:W-:Y:S01]  /*9160*/  IADD3 R82, PT, PT, R82, 0x4e0, RZ ;  /* 0x000004e052527810 */ /* 0x000fe20007ffe0ff */
[--C-:B------:R-:W-:Y:S01]  /*9170*/  HADD2.F32 R53, -RZ, R54.reuse.H0_H0 ;  /* 0x20000036ff357230 */ /* 0x100fe20000004100 */
[----:B------:R-:W-:Y:S01]  /*9180*/  IADD3 R36, PT, PT, R36, 0x1, RZ ;  /* 0x0000000124247810 */ /* 0x000fe20007ffe0ff */
[----:B------:R-:W-:Y:S01]  /*9190*/  HADD2.F32 R54, -RZ, R54.H1_H1 ;  /* 0x30000036ff367230 */ /* 0x000fe20000004100 */
[----:B------:R-:W-:Y:S01]  /*91a0*/  LOP3.LUT R82, R82, 0xfefffff8, RZ, 0xc0, !PT ;  /* 0xfefffff852527812 */ /* 0x000fe200078ec0ff */
[--C-:B------:R-:W-:Y:S02]  /*91b0*/  HADD2.F32 R57, -RZ, R58.reuse.H0_H0 ;  /* 0x2000003aff397230 */ /* 0x100fe40000004100 */
[----:B------:R-:W-:Y:S01]  /*91c0*/  HADD2.F32 R58, -RZ, R58.H1_H1 ;  /* 0x3000003aff3a7230 */ /* 0x000fe20000004100 */
[----:B-1----:R1:W-:Y:S01]  /*91d0*/  SYNCS.ARRIVE.TRANS64.RED.A1T0 RZ, [R82+URZ], RZ ;  /* 0x000000ff52ff79a7 */ /* 0x0023e200081004ff */
[--C-:B------:R-:W-:Y:S02]  /*91e0*/  HADD2.F32 R61, -RZ, R62.reuse.H0_H0 ;  /* 0x2000003eff3d7230 */ /* 0x100fe40000004100 */
[----:B------:R-:W-:Y:S02]  /*91f0*/  HADD2.F32 R62, -RZ, R62.H1_H1 ;  /* 0x3000003eff3e7230 */ /* 0x000fe40000004100 */
[--C-:B------:R-:W-:Y:S02]  /*9200*/  HADD2.F32 R65, -RZ, R66.reuse.H0_H0 ;  /* 0x20000042ff417230 */ /* 0x100fe40000004100 */
[----:B------:R-:W-:Y:S02]  /*9210*/  HADD2.F32 R66, -RZ, R66.H1_H1 ;  /* 0x30000042ff427230 */ /* 0x000fe40000004100 */
[--C-:B------:R-:W-:Y:S02]  /*9220*/  HADD2.F32 R51, -RZ, R52.reuse.H0_H0 ;  /* 0x20000034ff337230 */ /* 0x100fe40000004100 */
[----:B------:R-:W-:Y:S02]  /*9230*/  HADD2.F32 R52, -RZ, R52.H1_H1 ;  /* 0x30000034ff347230 */ /* 0x000fe40000004100 */
[--C-:B------:R-:W-:Y:S02]  /*9240*/  HADD2.F32 R55, -RZ, R56.reuse.H0_H0 ;  /* 0x20000038ff377230 */ /* 0x100fe40000004100 */
[C---:B----4-:R-:W-:Y:S01]  /*9250*/  FMUL R4, R38.reuse, R4 ;  /* 0x0000000426047220 */ /* 0x050fe20000400000 */
[C---:B------:R-:W-:Y:S01]  /*9260*/  FMUL R5, R38.reuse, R5 ;  /* 0x0000000526057220 */ /* 0x040fe20000400000 */
[C---:B------:R-:W-:Y:S01]  /*9270*/  FMUL R8, R38.reuse, R8 ;  /* 0x0000000826087220 */ /* 0x040fe20000400000 */
[C---:B------:R-:W-:Y:S01]  /*9280*/  FMUL R9, R38.reuse, R9 ;  /* 0x0000000926097220 */ /* 0x040fe20000400000 */
[C---:B------:R-:W-:Y:S01]  /*9290*/  FFMA R4, R39.reuse, R0, R4 ;  /* 0x0000000027047223 */ /* 0x040fe20000000004 */
[C---:B------:R-:W-:Y:S01]  /*92a0*/  FFMA R5, R39.reuse, R2, R5 ;  /* 0x0000000227057223 */ /* 0x040fe20000000005 */
[C---:B------:R-:W-:Y:S01]  /*92b0*/  FMUL R12, R38.reuse, R12 ;  /* 0x0000000c260c7220 */ /* 0x040fe20000400000 */
        /* <DEDUP_REMOVED lines=15> */
[C---:B------:R-:W-:Y:S01]  /*93b0*/  FFMA R6, R39.reuse, R3, R6 ;  /* 0x0000000327067223 */ /* 0x040fe20000000006 */
[C---:B------:R-:W-:Y:S01]  /*93c0*/  FFMA R7, R39.reuse, R40, R7 ;  /* 0x0000002827077223 */ /* 0x040fe20000000007 */
[C---:B------:R-:W-:Y:S01]  /*93d0*/  FFMA R8, R39.reuse, R41, R8 ;  /* 0x0000002927087223 */ /* 0x040fe20000000008 */
[C---:B------:R-:W-:Y:S01]  /*93e0*/  FFMA R9, R39.reuse, R42, R9 ;  /* 0x0000002a27097223 */ /* 0x040fe20000000009 */
[C---:B------:R-:W-:Y:S01]  /*93f0*/  FFMA R10, R39.reuse, R43, R10 ;  /* 0x0000002b270a7223 */ /* 0x040fe2000000000a */
[C---:B------:R-:W-:Y:S01]  /*9400*/  FFMA R11, R39.reuse, R44, R11 ;  /* 0x0000002c270b7223 */ /* 0x040fe2000000000b */
[C---:B------:R-:W-:Y:S01]  /*9410*/  FFMA R12, R39.reuse, R45, R12 ;  /* 0x0000002d270c7223 */ /* 0x040fe2000000000c */
[----:B------:R-:W-:Y:S01]  /*9420*/  FFMA R13, R39, R46, R13 ;  /* 0x0000002e270d7223 */ /* 0x000fe2000000000d */
[----:B------:R-:W-:Y:S01]  /*9430*/  F2FP.SATFINITE.E4M3.F32.PACK_AB_MERGE_C R6, R7, R6, RZ ;  /* 0x000000060706723e */ /* 0x000fe200048070ff */
[C---:B------:R-:W-:Y:S01]  /*9440*/  FMUL R14, R38.reuse, R14 ;  /* 0x0000000e260e7220 */ /* 0x040fe20000400000 */
[----:B------:R-:W-:Y:S01]  /*9450*/  F2FP.SATFINITE.E4M3.F32.PACK_AB_MERGE_C R10, R11, R10, RZ ;  /* 0x0000000a0b0a723e */ /* 0x000fe200048070ff */
[C---:B------:R-:W-:Y:S01]  /*9460*/  FMUL R15, R38.reuse, R15 ;  /* 0x0000000f260f7220 */ /* 0x040fe20000400000 */
[----:B------:R-:W-:Y:S01]  /*9470*/  F2FP.SATFINITE.E4M3.F32.PACK_AB_MERGE_C R4, R5, R4, R6 ;  /* 0x000000040504723e */ /* 0x000fe20004807006 */
[----:B------:R-:W-:Y:S01]  /*9480*/  FFMA R14, R39, R47, R14 ;  /* 0x0000002f270e7223 */ /* 0x000fe2000000000e */
[----:B------:R-:W-:Y:S01]  /*9490*/  F2FP.SATFINITE.E4M3.F32.PACK_AB_MERGE_C R5, R9, R8, R10 ;  /* 0x000000080905723e */ /* 0x000fe2000480700a */
[C---:B------:R-:W-:Y:S01]  /*94a0*/  FFMA R15, R39.reuse, R48, R15 ;  /* 0x00000030270f7223 */ /* 0x040fe2000000000f */
[C---:B------:R-:W-:Y:S01]  /*94b0*/  FFMA R16, R39.reuse, R49, R16 ;  /* 0x0000003127107223 */ /* 0x040fe20000000010 */
[C---:B------:R-:W-:Y:S01]  /*94c0*/  FFMA R17, R39.reuse, R50, R17 ;  /* 0x0000003227117223 */ /* 0x040fe20000000011 */
[C---:B------:R-:W-:Y:S01]  /*94d0*/  FMUL R18, R38.reuse, R18 ;  /* 0x0000001226127220 */ /* 0x040fe20000400000 */
[C---:B------:R-:W-:Y:S01]  /*94e0*/  FMUL R19, R38.reuse, R19 ;  /* 0x0000001326137220 */ /* 0x040fe20000400000 */
[----:B------:R-:W-:Y:S02]  /*94f0*/  HADD2.F32 R56, -RZ, R56.H1_H1 ;  /* 0x30000038ff387230 */ /* 0x000fe40000004100 */
[C---:B------:R-:W-:Y:S01]  /*9500*/  FMUL R22, R38.reuse, R22 ;  /* 0x0000001626167220 */ /* 0x040fe20000400000 */
[C---:B------:R-:W-:Y:S01]  /*9510*/  FFMA R18, R39.reuse, R51, R18 ;  /* 0x0000003327127223 */ /* 0x040fe20000000012 */
[C---:B------:R-:W-:Y:S01]  /*9520*/  FFMA R19, R39.reuse, R52, R19 ;  /* 0x0000003427137223 */ /* 0x040fe20000000013 */
[C---:B------:R-:W-:Y:S01]  /*9530*/  FMUL R23, R38.reuse, R23 ;  /* 0x0000001726177220 */ /* 0x040fe20000400000 */
[C---:B------:R-:W-:Y:S01]  /*9540*/  FFMA R20, R39.reuse, R53, R20 ;  /* 0x0000003527147223 */ /* 0x040fe20000000014 */
[C---:B------:R-:W-:Y:S01]  /*9550*/  FFMA R21, R39.reuse, R54, R21 ;  /* 0x0000003627157223 */ /* 0x040fe20000000015 */
[--C-:B------:R-:W-:Y:S02]  /*9560*/  HADD2.F32 R59, -RZ, R60.reuse.H0_H0 ;  /* 0x2000003cff3b7230 */ /* 0x100fe40000004100 */
[C---:B------:R-:W-:Y:S01]  /*9570*/  FFMA R22, R39.reuse, R55, R22 ;  /* 0x0000003727167223 */ /* 0x040fe20000000016 */
[----:B------:R-:W-:Y:S02]  /*9580*/  HADD2.F32 R60, -RZ, R60.H1_H1 ;  /* 0x3000003cff3c7230 */ /* 0x000fe40000004100 */
[C---:B------:R-:W-:Y:S01]  /*9590*/  FMUL R3, R38.reuse, R26 ;  /* 0x0000001a26037220 */ /* 0x040fe20000400000 */
        /* <DEDUP_REMOVED lines=16> */
[----:B------:R-:W-:Y:S01]  /*96a0*/  FFMA R31, R39, R64, R31 ;  /* 0x00000040271f7223 */ /* 0x000fe2000000001f */
[----:B------:R-:W-:Y:S01]  /*96b0*/  FMUL R35, R38, R35 ;  /* 0x0000002326237220 */ /* 0x000fe20000400000 */
[----:B------:R-:W-:Y:S01]  /*96c0*/  F2FP.SATFINITE.E4M3.F32.PACK_AB_MERGE_C R14, R15, R14, RZ ;  /* 0x0000000e0f0e723e */ /* 0x000fe200048070ff */
[----:B------:R-:W-:Y:S01]  /*96d0*/  FFMA R28, R39, R65, R28 ;  /* 0x00000041271c7223 */ /* 0x000fe2000000001c */
[----:B------:R-:W-:Y:S01]  /*96e0*/  F2FP.SATFINITE.E4M3.F32.PACK_AB_MERGE_C R7, R19, R18, RZ ;  /* 0x000000121307723e */ /* 0x000fe200048070ff */
[C---:B------:R-:W-:Y:S01]  /*96f0*/  FFMA R29, R39.reuse, R66, R29 ;  /* 0x00000042271d7223 */ /* 0x040fe2000000001d */
[----:B------:R-:W-:Y:S01]  /*9700*/  FFMA R30, R39, R67, R30 ;  /* 0x00000043271e7223 */ /* 0x000fe2000000001e */
[----:B------:R-:W-:Y:S01]  /*9710*/  F2FP.SATFINITE.E4M3.F32.PACK_AB_MERGE_C R22, R23, R22, RZ ;  /* 0x000000161716723e */ /* 0x000fe200048070ff */
[----:B------:R-:W-:Y:S01]  /*9720*/  FFMA R35, R39, R68, R35 ;  /* 0x0000004427237223 */ /* 0x000fe20000000023 */
[----:B------:R-:W-:Y:S02]  /*9730*/  F2FP.SATFINITE.E4M3.F32.PACK_AB_MERGE_C R6, R13, R12, R14 ;  /* 0x0000000c0d06723e */ /* 0x000fe4000480700e */
[----:B------:R-:W-:Y:S02]  /*9740*/  F2FP.SATFINITE.E4M3.F32.PACK_AB_MERGE_C R7, R17, R16, R7 ;  /* 0x000000101107723e */ /* 0x000fe40004807007 */
[----:B------:R-:W-:Y:S02]  /*9750*/  F2FP.SATFINITE.E4M3.F32.PACK_AB_MERGE_C R20, R21, R20, R22 ;  /* 0x000000141514723e */ /* 0x000fe40004807016 */
[----:B------:R-:W-:Y:S01]  /*9760*/  F2FP.SATFINITE.E4M3.F32.PACK_AB_MERGE_C R3, R27, R3, RZ ;  /* 0x000000031b03723e */ /* 0x000fe200048070ff */
[----:B------:R1:W-:Y:S01]  /*9770*/  STS.128 [R79+UR57+0x1600], R4 ;  /* 0x001600044f007988 */ /* 0x0003e20008000c39 */
[----:B------:R-:W-:Y:S02]  /*9780*/  F2FP.SATFINITE.E4M3.F32.PACK_AB_MERGE_C R22, R31, R26, RZ ;  /* 0x0000001a1f16723e */ /* 0x000fe400048070ff */
[----:B------:R-:W-:Y:S02]  /*9790*/  F2FP.SATFINITE.E4M3.F32.PACK_AB_MERGE_C R23, R35, R30, RZ ;  /* 0x0000001e2317723e */ /* 0x000fe400048070ff */
[----:B------:R-:W-:Y:S02]  /*97a0*/  F2FP.SATFINITE.E4M3.F32.PACK_AB_MERGE_C R21, R2, R0, R3 ;  /* 0x000000000215723e */ /* 0x000fe40004807003 */
[----:B------:R-:W-:Y:S02]  /*97b0*/  F2FP.SATFINITE.E4M3.F32.PACK_AB_MERGE_C R22, R25, R24, R22 ;  /* 0x000000181916723e */ /* 0x000fe40004807016 */
[----:B------:R-:W-:Y:S05]  /*97c0*/  F2FP.SATFINITE.E4M3.F32.PACK_AB_MERGE_C R23, R29, R28, R23 ;  /* 0x0000001c1d17723e */ /* 0x000fea0004807017 */
[----:B------:R1:W-:Y:S01]  /*97d0*/  STS.128 [R78+0x1010], R20 ;  /* 0x001010144e007388 */ /* 0x0003e20000000c00 */
[----:B------:R-:W-:Y:S01]  /*97e0*/  @!PT LDS RZ, [RZ] ;  /* 0x00000000fffff984 */ /* 0x000fe20000000800 */
[----:B------:R-:W-:Y:S01]  /*97f0*/  @!PT LDS RZ, [RZ] ;  /* 0x00000000fffff984 */ /* 0x000fe20000000800 */
[----:B------:R-:W-:Y:S01]  /*9800*/  @!PT LDS RZ, [RZ] ;  /* 0x00000000fffff984 */ /* 0x000fe20000000800 */
[----:B------:R-:W-:Y:S01]  /*9810*/  @!PT LDS RZ, [RZ] ;  /* 0x00000000fffff984 */ /* 0x000fe20000000800 */
[----:B------:R3:W-:Y:S07]  /*9820*/  MEMBAR.ALL.CTA ;  /* 0x0000000000007992 */ /* 0x0007ee0000008000 */
[----:B---3--:R-:W3:Y:S02]  /*9830*/  FENCE.VIEW.ASYNC.S ;  /* 0x00000000000073c6 */ /* 0x008ee40000000000 */
[----:B---3--:R-:W-:Y:S06]  /*9840*/  BAR.SYNC.DEFER_BLOCKING 0x1, 0x80 ;  /* 0x0042000000007b1d */ /* 0x008fec0000010000 */
[----:B------:R-:W-:Y:S05]  /*9850*/  @P0 BRA `(.L_x_180) ;  /* 0x0000000000300947 */ /* 0x000fea0003800000 */
[----:B------:R-:W-:Y:S02]  /*9860*/  UIADD3 UR10, UPT, UPT, UR57, 0x1600, URZ ;  /* 0x00001600390a7890 */ /* 0x000fe4000fffe0ff */
[----:B------:R-:W-:Y:S02]  /*9870*/  UIADD3 UR8, UP0, UPT, UR62, 0x680, URZ ;  /* 0x000006803e087890 */ /* 0x000fe4000ff1e0ff */
[----:B------:R-:W-:Y:S02]  /*9880*/  USHF.L.U32 UR5, UR51, 0x6, URZ ;  /* 0x0000000633057899 */ /* 0x000fe400080006ff */
[----:B------:R-:W-:Y:S01]  /*9890*/  MOV R87, UR10 ;  /* 0x0000000a00577c02 */ /* 0x000fe20008000f00 */
[----:B------:R-:W-:Y:S02]  /*98a0*/  USHF.L.U32 UR6, UR50, 0x6, URZ ;  /* 0x0000000632067899 */ /* 0x000fe400080006ff */
[----:B------:R-:W-:Y:S01]  /*98b0*/  UIADD3.X UR9, UPT, UPT, URZ, UR63, URZ, UP0, !UPT ;  /* 0x0000003fff097290 */ /* 0x000fe200087fe4ff */
[----:B------:R-:W-:Y:S01]  /*98c0*/  R2UR UR4, R87 ;  /* 0x00000000570472ca */ /* 0x000fe200000e0000 */
[----:B------:R-:W-:Y:S11]  /*98d0*/  UMOV UR7, UR36 ;  /* 0x0000002400077c82 */ /* 0x000ff60008000000 */
[----:B------:R-:W-:Y:S01]  /*98e0*/  @!UPT UIADD3 URZ, UPT, UPT, URZ, URZ, URZ ;  /* 0x000000fffffff290 */ /* 0x000fe2000fffe0ff */
[----:B------:R3:W-:Y:S01]  /*98f0*/  UTMASTG.3D [UR4], [UR8] ;  /* 0x00000004080073b5 */ /* 0x0007e20008010000 */
[----:B------:R0:W-:Y:S01]  /*9900*/  UTMACMDFLUSH ;  /* 0x00000000000079b7 */ /* 0x0001e20000000000 */
[----:B---3--:R-:W-:Y:S04]  /*9910*/  DEPBAR.LE SB0, 0x0 ;  /* 0x000080000000791a */ /* 0x008fe80000000000 */
.L_x_180:
[----:B------:R-:W-:Y:S05]  /*9920*/  BSYNC.RECONVERGENT B0 ;  /* 0x0000000000007941 */ /* 0x000fea0003800200 */
.L_x_179:
[----:B------:R-:W-:Y:S01]  /*9930*/  BAR.SYNC.DEFER_BLOCKING 0x1, 0x80 ;  /* 0x0042000000007b1d */ /* 0x000fe20000010000 */
[----:B------:R-:W-:Y:S01]  /*9940*/  ISETP.NE.AND P0, PT, R83, 0x2, PT ;  /* 0x000000025300780c */ /* 0x000fe20003f05270 */
[----:B------:R-:W-:Y:S01]  /*9950*/  UISETP.NE.AND UP0, UPT, UR61, URZ, UPT ;  /* 0x000000ff3d00728c */ /* 0x000fe2000bf05270 */
[----:B------:R-:W-:Y:S01]  /*9960*/  ISETP.NE.AND P1, PT, R36, 0x4, PT ;  /* 0x000000042400780c */ /* 0x000fe20003f25270 */
[----:B------:R-:W-:Y:S01]  /*9970*/  UIADD3 UR51, UPT, UPT, UR42, UR48, URZ ;  /* 0x000000302a337290 */ /* 0x000fe2000fffe0ff */
[----:B------:R-:W-:Y:S01]  /*9980*/  SEL R2, RZ, 0x1, P0 ;  /* 0x00000001ff027807 */ /* 0x000fe20000000000 */
[----:B------:R-:W-:Y:S01]  /*9990*/  UIADD3 UR50, UPT, UPT, UR43, UR49, URZ ;  /* 0x000000312b327290 */ /* 0x000fe2000fffe0ff */
[----:B------:R-:W-:Y:S02]  /*99a0*/  SEL R0, RZ, 0x1, P1 ;  /* 0x00000001ff007807 */ /* 0x000fe40000800000 */
[----:B------:R-:W-:Y:S02]  /*99b0*/  LOP3.LUT R85, R85, R2, RZ, 0x3c, !PT ;  /* 0x0000000255557212 */ /* 0x000fe400078e3cff */
[----:B------:R-:W-:Y:S02]  /*99c0*/  LOP3.LUT R86, R86, R0, RZ, 0x3c, !PT ;  /* 0x0000000056567212 */ /* 0x000fe400078e3cff */
[----:B------:R-:W-:Y:S02]  /*99d0*/  SEL R83, R83, RZ, P0 ;  /* 0x000000ff53537207 */ /* 0x000fe40000000000 */
[----:B------:R-:W-:Y:S01]  /*99e0*/  SEL R36, R36, RZ, P1 ;  /* 0x000000ff24247207 */ /* 0x000fe20000800000 */
[----:B------:R-:W-:Y:S01]  /*99f0*/  UMOV UR36, UR60 ;  /* 0x0000003c00247c82 */ /* 0x000fe20008000000 */
[----:B------:R-:W-:Y:S05]  /*9a00*/  BRA.U UP0, `(.L_x_181) ;  /* 0xffffffe500747547 */ /* 0x000fea000b83ffff */
[----:B------:R-:W-:Y:S05]  /*9a10*/  EXIT ;  /* 0x000000000000794d */ /* 0x000fea0003800000 */
.L_x_25:
[----:B--2---:R2:W3:Y:S02]  /*9a20*/  SYNCS.PHASECHK.TRANS64.TRYWAIT P0, [R0+URZ+0x510], R2 ;  /* 0x00051002000075a7 */ /* 0x0044e400080011ff */
[----:B---3--:R-:W-:Y:S05]  /*9a30*/  @!P0 NANOSLEEP.SYNCS 0x989680 ;  /* 0x009896800000895d */ /* 0x008fea0003900000 */
[----:B------:R-:W3:Y:S02]  /*9a40*/  @!P0 SYNCS.PHASECHK.TRANS64 P0, [R0+URZ+0x510], R2 ;  /* 0x00051002000085a7 */ /* 0x000ee400080010ff */
[----:B---3--:R-:W-:Y:S05]  /*9a50*/  @!P0 BRA `(.L_x_25) ;  /* 0xfffffffc00f08947 */ /* 0x008fea000383ffff */
[----:B------:R-:W-:Y:S05]  /*9a60*/  BRA `(.L_x_182) ;  /* 0xffffff8800407947 */ /* 0x000fea000383ffff */
.L_x_28:
[----:B--2---:R-:W-:-:S07]  /*9a70*/  MOV R0, UR33 ;  /* 0x0000002100007c02 */ /* 0x004fce0008000f00 */
.L_x_183:
[----:B--2---:R2:W3:Y:S02]  /*9a80*/  SYNCS.PHASECHK.TRANS64.TRYWAIT P0, [R0+URZ+0x240], R3 ;  /* 0x00024003000075a7 */ /* 0x0044e400080011ff */
[----:B---3--:R-:W-:Y:S05]  /*9a90*/  @!P0 NANOSLEEP.SYNCS 0x989680 ;  /* 0x009896800000895d */ /* 0x008fea0003900000 */
[----:B------:R-:W3:Y:S02]  /*9aa0*/  @!P0 SYNCS.PHASECHK.TRANS64 P0, [R0+URZ+0x240], R3 ;  /* 0x00024003000085a7 */ /* 0x000ee400080010ff */
[----:B---3--:R-:W-:Y:S05]  /*9ab0*/  @!P0 BRA `(.L_x_183) ;  /* 0xfffffffc00f08947 */ /* 0x008fea000383ffff */
[----:B------:R-:W-:Y:S05]  /*9ac0*/  BRA `(.L_x_27) ;  /* 0xffffff8800907947 */ /* 0x000fea000383ffff */
.L_x_35:
[----:B-1----:R-:W-:-:S07]  /*9ad0*/  MOV R0, UR33 ;  /* 0x0000002100007c02 */ /* 0x002fce0008000f00 */
.L_x_184:
[----:B-1----:R1:W2:Y:S02]  /*9ae0*/  SYNCS.PHASECHK.TRANS64.TRYWAIT P0, [R0+URZ+0x240], R3 ;  /* 0x00024003000075a7 */ /* 0x0022a400080011ff */
[----:B--2---:R-:W-:Y:S05]  /*9af0*/  @!P0 NANOSLEEP.SYNCS 0x989680 ;  /* 0x009896800000895d */ /* 0x004fea0003900000 */
[----:B------:R-:W2:Y:S02]  /*9b00*/  @!P0 SYNCS.PHASECHK.TRANS64 P0, [R0+URZ+0x240], R3 ;  /* 0x00024003000085a7 */ /* 0x000ea400080010ff */
[----:B--2---:R-:W-:Y:S05]  /*9b10*/  @!P0 BRA `(.L_x_184) ;  /* 0xfffffffc00f08947 */ /* 0x004fea000383ffff */
[----:B------:R-:W-:Y:S05]  /*9b20*/  BRA `(.L_x_34) ;  /* 0xffffff8c00547947 */ /* 0x000fea000383ffff */
.L_x_40:
[----:B-1----:R1:W2:Y:S02]  /*9b30*/  SYNCS.PHASECHK.TRANS64.TRYWAIT P0, [R3+URZ+0x4a0], R0 ;  /* 0x0004a000030075a7 */ /* 0x0022a400080011ff */
[----:B--2---:R-:W-:Y:S05]  /*9b40*/  @!P0 NANOSLEEP.SYNCS 0x989680 ;  /* 0x009896800000895d */ /* 0x004fea0003900000 */
[----:B------:R-:W2:Y:S02]  /*9b50*/  @!P0 SYNCS.PHASECHK.TRANS64 P0, [R3+URZ+0x4a0], R0 ;  /* 0x0004a000030085a7 */ /* 0x000ea400080010ff */
[----:B--2---:R-:W-:Y:S05]  /*9b60*/  @!P0 BRA `(.L_x_40) ;  /* 0xfffffffc00f08947 */ /* 0x004fea000383ffff */
[----:B------:R-:W-:Y:S05]  /*9b70*/  BRA `(.L_x_185) ;  /* 0xffffff8c00f07947 */ /* 0x000fea000383ffff */
.L_x_44:
[----:B------:R-:W-:-:S07]  /*9b80*/  MOV R0, UR4 ;  /* 0x0000000400007c02 */ /* 0x000fce0008000f00 */
.L_x_186:
[----:B-1----:R1:W2:Y:S02]  /*9b90*/  SYNCS.PHASECHK.TRANS64.TRYWAIT P0, [R0+URZ], R2 ;  /* 0x00000002000075a7 */ /* 0x0022a400080011ff */
[----:B--2---:R-:W-:Y:S05]  /*9ba0*/  @!P0 NANOSLEEP.SYNCS 0x989680 ;  /* 0x009896800000895d */ /* 0x004fea0003900000 */
[----:B------:R-:W2:Y:S02]  /*9bb0*/  @!P0 SYNCS.PHASECHK.TRANS64 P0, [R0+URZ], R2 ;  /* 0x00000002000085a7 */ /* 0x000ea400080010ff */
[----:B--2---:R-:W-:Y:S05]  /*9bc0*/  @!P0 BRA `(.L_x_186) ;  /* 0xfffffffc00f08947 */ /* 0x004fea000383ffff */
[----:B------:R-:W-:Y:S05]  /*9bd0*/  BRA `(.L_x_187) ;  /* 0xffffff9400747947 */ /* 0x000fea000383ffff */
.L_x_45:
[----:B------:R-:W-:-:S07]  /*9be0*/  MOV R0, UR4 ;  /* 0x0000000400007c02 */ /* 0x000fce0008000f00 */
.L_x_188:
[----:B-1----:R1:W2:Y:S02]  /*9bf0*/  SYNCS.PHASECHK.TRANS64.TRYWAIT P0, [R0+URZ], R3 ;  /* 0x00000003000075a7 */ /* 0x0022a400080011ff */
[----:B--2---:R-:W-:Y:S05]  /*9c00*/  @!P0 NANOSLEEP.SYNCS 0x989680 ;  /* 0x009896800000895d */ /* 0x004fea0003900000 */
[----:B------:R-:W2:Y:S02]  /*9c10*/  @!P0 SYNCS.PHASECHK.TRANS64 P0, [R0+URZ], R3 ;  /* 0x00000003000085a7 */ /* 0x000ea400080010ff */
[----:B--2---:R-:W-:Y:S05]  /*9c20*/  @!P0 BRA `(.L_x_188) ;  /* 0xfffffffc00f08947 */ /* 0x004fea000383ffff */
[----:B------:R-:W-:Y:S05]  /*9c30*/  BRA `(.L_x_189) ;  /* 0xffffff9400807947 */ /* 0x000fea000383ffff */
.L_x_46:
[----:B------:R-:W-:-:S07]  /*9c40*/  MOV R0, UR4 ;  /* 0x0000000400007c02 */ /* 0x000fce0008000f00 */
.L_x_190:
[----:B-1----:R1:W2:Y:S02]  /*9c50*/  SYNCS.PHASECHK.TRANS64.TRYWAIT P0, [R0+URZ], R3 ;  /* 0x00000003000075a7 */ /* 0x0022a400080011ff */
[----:B--2---:R-:W-:Y:S05]  /*9c60*/  @!P0 NANOSLEEP.SYNCS 0x989680 ;  /* 0x009896800000895d */ /* 0x004fea0003900000 */
[----:B------:R-:W2:Y:S02]  /*9c70*/  @!P0 SYNCS.PHASECHK.TRANS64 P0, [R0+URZ], R3 ;  /* 0x00000003000085a7 */ /* 0x000ea400080010ff */
[----:B--2---:R-:W-:Y:S05]  /*9c80*/  @!P0 BRA `(.L_x_190) ;  /* 0xfffffffc00f08947 */ /* 0x004fea000383ffff */
[----:B------:R-:W-:Y:S05]  /*9c90*/  BRA `(.L_x_191) ;  /* 0xffffff94008c7947 */ /* 0x000fea000383ffff */
.L_x_47:
[----:B------:R-:W-:-:S07]  /*9ca0*/  MOV R0, UR4 ;  /* 0x0000000400007c02 */ /* 0x000fce0008000f00 */
.L_x_192:
[----:B-1----:R1:W2:Y:S02]  /*9cb0*/  SYNCS.PHASECHK.TRANS64.TRYWAIT P0, [R0+URZ], R3 ;  /* 0x00000003000075a7 */ /* 0x0022a400080011ff */
[----:B--2---:R-:W-:Y:S05]  /*9cc0*/  @!P0 NANOSLEEP.SYNCS 0x989680 ;  /* 0x009896800000895d */ /* 0x004fea0003900000 */
[----:B------:R-:W2:Y:S02]  /*9cd0*/  @!P0 SYNCS.PHASECHK.TRANS64 P0, [R0+URZ], R3 ;  /* 0x00000003000085a7 */ /* 0x000ea400080010ff */
[----:B--2---:R-:W-:Y:S05]  /*9ce0*/  @!P0 BRA `(.L_x_192) ;  /* 0xfffffffc00f08947 */ /* 0x004fea000383ffff */
[----:B------:R-:W-:Y:S05]  /*9cf0*/  BRA `(.L_x_193) ;  /* 0xffffff9400987947 */ /* 0x000fea000383ffff */
.L_x_48:
[----:B------:R-:W-:-:S07]  /*9d00*/  MOV R0, UR4 ;  /* 0x0000000400007c02 */ /* 0x000fce0008000f00 */
.L_x_194:
[----:B-1----:R1:W2:Y:S02]  /*9d10*/  SYNCS.PHASECHK.TRANS64.TRYWAIT P0, [R0+URZ], R3 ;  /* 0x00000003000075a7 */ /* 0x0022a400080011ff */
[----:B--2---:R-:W-:Y:S05]  /*9d20*/  @!P0 NANOSLEEP.SYNCS 0x989680 ;  /* 0x009896800000895d */ /* 0x004fea0003900000 */
[----:B------:R-:W2:Y:S02]  /*9d30*/  @!P0 SYNCS.PHASECHK.TRANS64 P0, [R0+URZ], R3 ;  /* 0x00000003000085a7 */ /* 0x000ea400080010ff */
[----:B--2---:R-:W-:Y:S05]  /*9d40*/  @!P0 BRA `(.L_x_194) ;  /* 0xfffffffc00f08947 */ /* 0x004fea000383ffff */
[----:B------:R-:W-:Y:S05]  /*9d50*/  BRA `(.L_x_195) ;  /* 0xffffff9400a47947 */ /* 0x000fea000383ffff */
.L_x_49:
[----:B------:R-:W-:-:S07]  /*9d60*/  MOV R0, UR4 ;  /* 0x0000000400007c02 */ /* 0x000fce0008000f00 */
.L_x_196:
[----:B-1----:R1:W2:Y:S02]  /*9d70*/  SYNCS.PHASECHK.TRANS64.TRYWAIT P0, [R0+URZ], R3 ;  /* 0x00000003000075a7 */ /* 0x0022a400080011ff */
[----:B--2---:R-:W-:Y:S05]  /*9d80*/  @!P0 NANOSLEEP.SYNCS 0x989680 ;  /* 0x009896800000895d */ /* 0x004fea0003900000 */
[----:B------:R-:W2:Y:S02]  /*9d90*/  @!P0 SYNCS.PHASECHK.TRANS64 P0, [R0+URZ], R3 ;  /* 0x00000003000085a7 */ /* 0x000ea400080010ff */
[----:B--2---:R-:W-:Y:S05]  /*9da0*/  @!P0 BRA `(.L_x_196) ;  /* 0xfffffffc00f08947 */ /* 0x004fea000383ffff */
[----:B------:R-:W-:Y:S05]  /*9db0*/  BRA `(.L_x_197) ;  /* 0xffffff9400b07947 */ /* 0x000fea000383ffff */
.L_x_50:
[----:B------:R-:W-:-:S07]  /*9dc0*/  MOV R0, UR4 ;  /* 0x0000000400007c02 */ /* 0x000fce0008000f00 */
.L_x_198:
[----:B-1----:R1:W2:Y:S02]  /*9dd0*/  SYNCS.PHASECHK.TRANS64.TRYWAIT P0, [R0+URZ], R3 ;  /* 0x00000003000075a7 */ /* 0x0022a400080011ff */
[----:B--2---:R-:W-:Y:S05]  /*9de0*/  @!P0 NANOSLEEP.SYNCS 0x989680 ;  /* 0x009896800000895d */ /* 0x004fea0003900000 */
[----:B------:R-:W2:Y:S02]  /*9df0*/  @!P0 SYNCS.PHASECHK.TRANS64 P0, [R0+URZ], R3 ;  /* 0x00000003000085a7 */ /* 0x000ea400080010ff */
[----:B--2---:R-:W-:Y:S05]  /*9e00*/  @!P0 BRA `(.L_x_198) ;  /* 0xfffffffc00f08947 */ /* 0x004fea000383ffff */
[----:B------:R-:W-:Y:S05]  /*9e10*/  BRA `(.L_x_199) ;  /* 0xffffff9400bc7947 */ /* 0x000fea000383ffff */
.L_x_51:
[----:B------:R-:W-:-:S07]  /*9e20*/  MOV R0, UR4 ;  /* 0x0000000400007c02 */ /* 0x000fce0008000f00 */
.L_x_200:
[----:B-1----:R1:W2:Y:S02]  /*9e30*/  SYNCS.PHASECHK.TRANS64.TRYWAIT P0, [R0+URZ], R3 ;  /* 0x00000003000075a7 */ /* 0x0022a400080011ff */
[----:B--2---:R-:W-:Y:S05]  /*9e40*/  @!P0 NANOSLEEP.SYNCS 0x989680 ;  /* 0x009896800000895d */ /* 0x004fea0003900000 */
[----:B------:R-:W2:Y:S02]  /*9e50*/  @!P0 SYNCS.PHASECHK.TRANS64 P0, [R0+URZ], R3 ;  /* 0x00000003000085a7 */ /* 0x000ea400080010ff */
[----:B--2---:R-:W-:Y:S05]  /*9e60*/  @!P0 BRA `(.L_x_200) ;  /* 0xfffffffc00f08947 */ /* 0x004fea000383ffff */
[----:B------:R-:W-:Y:S05]  /*9e70*/  BRA `(.L_x_201) ;  /* 0xffffff9400c87947 */ /* 0x000fea000383ffff */
.L_x_52:
[----:B------:R-:W-:-:S07]  /*9e80*/  MOV R0, UR4 ;  /* 0x0000000400007c02 */ /* 0x000fce0008000f00 */
.L_x_202:
[----:B-1----:R1:W2:Y:S02]  /*9e90*/  SYNCS.PHASECHK.TRANS64.TRYWAIT P0, [R0+URZ], R3 ;  /* 0x00000003000075a7 */ /* 0x0022a400080011ff */
[----:B--2---:R-:W-:Y:S05]  /*9ea0*/  @!P0 NANOSLEEP.SYNCS 0x989680 ;  /* 0x009896800000895d */ /* 0x004fea0003900000 */
[----:B------:R-:W2:Y:S02]  /*9eb0*/  @!P0 SYNCS.PHASECHK.TRANS64 P0, [R0+URZ], R3 ;  /* 0x00000003000085a7 */ /* 0x000ea400080010ff */
[----:B--2---:R-:W-:Y:S05]  /*9ec0*/  @!P0 BRA `(.L_x_202) ;  /* 0xfffffffc00f08947 */ /* 0x004fea000383ffff */
[----:B------:R-:W-:Y:S05]  /*9ed0*/  BRA `(.L_x_203) ;  /* 0xffffff9400d47947 */ /* 0x000fea000383ffff */
.L_x_53:
[----:B------:R-:W-:-:S07]  /*9ee0*/  MOV R0, UR4 ;  /* 0x0000000400007c02 */ /* 0x000fce0008000f00 */
.L_x_204:
[----:B-1----:R1:W2:Y:S02]  /*9ef0*/  SYNCS.PHASECHK.TRANS64.TRYWAIT P0, [R0+URZ], R3 ;  /* 0x00000003000075a7 */ /* 0x0022a400080011ff */
[----:B--2---:R-:W-:Y:S05]  /*9f00*/  @!P0 NANOSLEEP.SYNCS 0x989680 ;  /* 0x009896800000895d */ /* 0x004fea0003900000 */
[----:B------:R-:W2:Y:S02]  /*9f10*/  @!P0 SYNCS.PHASECHK.TRANS64 P0, [R0+URZ], R3 ;  /* 0x00000003000085a7 */ /* 0x000ea400080010ff */
[----:B--2---:R-:W-:Y:S05]  /*9f20*/  @!P0 BRA `(.L_x_204) ;  /* 0xfffffffc00f08947 */ /* 0x004fea000383ffff */
[----:B------:R-:W-:Y:S05]  /*9f30*/  BRA `(.L_x_205) ;  /* 0xffffff9400e07947 */ /* 0x000fea000383ffff */
.L_x_54:
[----:B------:R-:W-:-:S07]  /*9f40*/  MOV R0, UR4 ;  /* 0x0000000400007c02 */ /* 0x000fce0008000f00 */
.L_x_206:
[----:B-1----:R1:W2:Y:S02]  /*9f50*/  SYNCS.PHASECHK.TRANS64.TRYWAIT P0, [R0+URZ], R3 ;  /* 0x00000003000075a7 */ /* 0x0022a400080011ff */
[----:B--2---:R-:W-:Y:S05]  /*9f60*/  @!P0 NANOSLEEP.SYNCS 0x989680 ;  /* 0x009896800000895d */ /* 0x004fea0003900000 */
[----:B------:R-:W2:Y:S02]  /*9f70*/  @!P0 SYNCS.PHASECHK.TRANS64 P0, [R0+URZ], R3 ;  /* 0x00000003000085a7 */ /* 0x000ea400080010ff */
[----:B--2---:R-:W-:Y:S05]  /*9f80*/  @!P0 BRA `(.L_x_206) ;  /* 0xfffffffc00f08947 */ /* 0x004fea000383ffff */
[----:B------:R-:W-:Y:S05]  /*9f90*/  BRA `(.L_x_207) ;  /* 0xffffff9400ec7947 */ /* 0x000fea000383ffff */
.L_x_55:
[----:B------:R-:W-:-:S07]  /*9fa0*/  MOV R0, UR4 ;  /* 0x0000000400007c02 */ /* 0x000fce0008000f00 */
.L_x_208:
[----:B-1----:R1:W2:Y:S02]  /*9fb0*/  SYNCS.PHASECHK.TRANS64.TRYWAIT P0, [R0+URZ], R3 ;  /* 0x00000003000075a7 */ /* 0x0022a400080011ff */
[----:B--2---:R-:W-:Y:S05]  /*9fc0*/  @!P0 NANOSLEEP.SYNCS 0x989680 ;  /* 0x009896800000895d */ /* 0x004fea0003900000 */
[----:B------:R-:W2:Y:S02]  /*9fd0*/  @!P0 SYNCS.PHASECHK.TRANS64 P0, [R0+URZ], R3 ;  /* 0x00000003000085a7 */ /* 0x000ea400080010ff */
[----:B--2---:R-:W-:Y:S05]  /*9fe0*/  @!P0 BRA `(.L_x_208) ;  /* 0xfffffffc00f08947 */ /* 0x004fea000383ffff */
[----:B------:R-:W-:Y:S05]  /*9ff0*/  BRA `(.L_x_209) ;  /* 0xffffff9400f87947 */ /* 0x000fea000383ffff */
.L_x_56:
[----:B------:R-:W-:-:S07]  /*a000*/  MOV R0, UR4 ;  /* 0x0000000400007c02 */ /* 0x000fce0008000f00 */
.L_x_210:
[----:B-1----:R1:W2:Y:S02]  /*a010*/  SYNCS.PHASECHK.TRANS64.TRYWAIT P0, [R0+URZ], R3 ;  /* 0x00000003000075a7 */ /* 0x0022a400080011ff */
[----:B--2---:R-:W-:Y:S05]  /*a020*/  @!P0 NANOSLEEP.SYNCS 0x989680 ;  /* 0x009896800000895d */ /* 0x004fea0003900000 */
[----:B------:R-:W2:Y:S02]  /*a030*/  @!P0 SYNCS.PHASECHK.TRANS64 P0, [R0+URZ], R3 ;  /* 0x00000003000085a7 */ /* 0x000ea400080010ff */
[----:B--2---:R-:W-:Y:S05]  /*a040*/  @!P0 BRA `(.L_x_210) ;  /* 0xfffffffc00f08947 */ /* 0x004fea000383ffff */
[----:B------:R-:W-:Y:S05]  /*a050*/  BRA `(.L_x_211) ;  /* 0xffffff9800047947 */ /* 0x000fea000383ffff */
.L_x_57:
[----:B------:R-:W-:-:S07]  /*a060*/  MOV R0, UR4 ;  /* 0x0000000400007c02 */ /* 0x000fce0008000f00 */
.L_x_212:
[----:B-1----:R1:W2:Y:S02]  /*a070*/  SYNCS.PHASECHK.TRANS64.TRYWAIT P0, [R0+URZ], R3 ;  /* 0x00000003000075a7 */ /* 0x0022a400080011ff */
[----:B--2---:R-:W-:Y:S05]  /*a080*/  @!P0 NANOSLEEP.SYNCS 0x989680 ;  /* 0x009896800000895d */ /* 0x004fea0003900000 */
[----:B------:R-:W2:Y:S02]  /*a090*/  @!P0 SYNCS.PHASECHK.TRANS64 P0, [R0+URZ], R3 ;  /* 0x00000003000085a7 */ /* 0x000ea400080010ff */
[----:B--2---:R-:W-:Y:S05]  /*a0a0*/  @!P0 BRA `(.L_x_212) ;  /* 0xfffffffc00f08947 */ /* 0x004fea000383ffff */
[----:B------:R-:W-:Y:S05]  /*a0b0*/  BRA `(.L_x_213) ;  /* 0xffffff9800107947 */ /* 0x000fea000383ffff */
.L_x_58:
[----:B------:R-:W-:-:S07]  /*a0c0*/  MOV R0, UR4 ;  /* 0x0000000400007c02 */ /* 0x000fce0008000f00 */
.L_x_214:
[----:B-1----:R1:W2:Y:S02]  /*a0d0*/  SYNCS.PHASECHK.TRANS64.TRYWAIT P0, [R0+URZ], R3 ;  /* 0x00000003000075a7 */ /* 0x0022a400080011ff */
[----:B--2---:R-:W-:Y:S05]  /*a0e0*/  @!P0 NANOSLEEP.SYNCS 0x989680 ;  /* 0x009896800000895d */ /* 0x004fea0003900000 */
[----:B------:R-:W2:Y:S02]  /*a0f0*/  @!P0 SYNCS.PHASECHK.TRANS64 P0, [R0+URZ], R3 ;  /* 0x00000003000085a7 */ /* 0x000ea400080010ff */
[----:B--2---:R-:W-:Y:S05]  /*a100*/  @!P0 BRA `(.L_x_214) ;  /* 0xfffffffc00f08947 */ /* 0x004fea000383ffff */
[----:B------:R-:W-:Y:S05]  /*a110*/  BRA `(.L_x_215) ;  /* 0xffffff98001c7947 */ /* 0x000fea000383ffff */
.L_x_59:
[----:B------:R-:W-:-:S07]  /*a120*/  MOV R0, UR4 ;  /* 0x0000000400007c02 */ /* 0x000fce0008000f00 */
.L_x_216:
[----:B-1----:R1:W2:Y:S02]  /*a130*/  SYNCS.PHASECHK.TRANS64.TRYWAIT P0, [R0+URZ], R3 ;  /* 0x00000003000075a7 */ /* 0x0022a400080011ff */
[----:B--2---:R-:W-:Y:S05]  /*a140*/  @!P0 NANOSLEEP.SYNCS 0x989680 ;  /* 0x009896800000895d */ /* 0x004fea0003900000 */
[----:B------:R-:W2:Y:S02]  /*a150*/  @!P0 SYNCS.PHASECHK.TRANS64 P0, [R0+URZ], R3 ;  /* 0x00000003000085a7 */ /* 0x000ea400080010ff */
[----:B--2---:R-:W-:Y:S05]  /*a160*/  @!P0 BRA `(.L_x_216) ;  /* 0xfffffffc00f08947 */ /* 0x004fea000383ffff */
[----:B------:R-:W-:Y:S05]  /*a170*/  BRA `(.L_x_217) ;  /* 0xffffff9800287947 */ /* 0x000fea000383ffff */
.L_x_60:
[----:B------:R-:W-:-:S07]  /*a180*/  MOV R0, UR4 ;  /* 0x0000000400007c02 */ /* 0x000fce0008000f00 */
.L_x_218:
[----:B-1----:R1:W2:Y:S02]  /*a190*/  SYNCS.PHASECHK.TRANS64.TRYWAIT P0, [R0+URZ], R3 ;  /* 0x00000003000075a7 */ /* 0x0022a400080011ff */
[----:B--2---:R-:W-:Y:S05]  /*a1a0*/  @!P0 NANOSLEEP.SYNCS 0x989680 ;  /* 0x009896800000895d */ /* 0x004fea0003900000 */
[----:B------:R-:W2:Y:S02]  /*a1b0*/  @!P0 SYNCS.PHASECHK.TRANS64 P0, [R0+URZ], R3 ;  /* 0x00000003000085a7 */ /* 0x000ea400080010ff */
[----:B--2---:R-:W-:Y:S05]  /*a1c0*/  @!P0 BRA `(.L_x_218) ;  /* 0xfffffffc00f08947 */ /* 0x004fea000383ffff */
[----:B------:R-:W-:Y:S05]  /*a1d0*/  BRA `(.L_x_219) ;  /* 0xffffff9800347947 */ /* 0x000fea000383ffff */
.L_x_61:
[----:B------:R-:W-:-:S07]  /*a1e0*/  MOV R0, UR4 ;  /* 0x0000000400007c02 */ /* 0x000fce0008000f00 */
.L_x_220:
[----:B-1----:R1:W2:Y:S02]  /*a1f0*/  SYNCS.PHASECHK.TRANS64.TRYWAIT P0, [R0+URZ], R3 ;  /* 0x00000003000075a7 */ /* 0x0022a400080011ff */
[----:B--2---:R-:W-:Y:S05]  /*a200*/  @!P0 NANOSLEEP.SYNCS 0x989680 ;  /* 0x009896800000895d */ /* 0x004fea0003900000 */
[----:B------:R-:W2:Y:S02]  /*a210*/  @!P0 SYNCS.PHASECHK.TRANS64 P0, [R0+URZ], R3 ;  /* 0x00000003000085a7 */ /* 0x000ea400080010ff */
[----:B--2---:R-:W-:Y:S05]  /*a220*/  @!P0 BRA `(.L_x_220) ;  /* 0xfffffffc00f08947 */ /* 0x004fea000383ffff */
[----:B------:R-:W-:Y:S05]  /*a230*/  BRA `(.L_x_221) ;  /* 0xffffff9800407947 */ /* 0x000fea000383ffff */
.L_x_62:
[----:B------:R-:W-:-:S07]  /*a240*/  MOV R0, UR4 ;  /* 0x0000000400007c02 */ /* 0x000fce0008000f00 */
.L_x_222:
[----:B-1----:R1:W2:Y:S02]  /*a250*/  SYNCS.PHASECHK.TRANS64.TRYWAIT P0, [R0+URZ], R3 ;  /* 0x00000003000075a7 */ /* 0x0022a400080011ff */
[----:B--2---:R-:W-:Y:S05]  /*a260*/  @!P0 NANOSLEEP.SYNCS 0x989680 ;  /* 0x009896800000895d */ /* 0x004fea0003900000 */
[----:B------:R-:W2:Y:S02]  /*a270*/  @!P0 SYNCS.PHASECHK.TRANS64 P0, [R0+URZ], R3 ;  /* 0x00000003000085a7 */ /* 0x000ea400080010ff */
[----:B--2---:R-:W-:Y:S05]  /*a280*/  @!P0 BRA `(.L_x_222) ;  /* 0xfffffffc00f08947 */ /* 0x004fea000383ffff */
[----:B------:R-:W-:Y:S05]  /*a290*/  BRA `(.L_x_223) ;  /* 0xffffff98004c7947 */ /* 0x000fea000383ffff */
.L_x_63:
[----:B------:R-:W-:-:S07]  /*a2a0*/  MOV R0, UR4 ;  /* 0x0000000400007c02 */ /* 0x000fce0008000f00 */
.L_x_224:
[----:B-1----:R1:W2:Y:S02]  /*a2b0*/  SYNCS.PHASECHK.TRANS64.TRYWAIT P0, [R0+URZ], R3 ;  /* 0x00000003000075a7 */ /* 0x0022a400080011ff */
[----:B--2---:R-:W-:Y:S05]  /*a2c0*/  @!P0 NANOSLEEP.SYNCS 0x989680 ;  /* 0x009896800000895d */ /* 0x004fea0003900000 */
[----:B------:R-:W2:Y:S02]  /*a2d0*/  @!P0 SYNCS.PHASECHK.TRANS64 P0, [R0+URZ], R3 ;  /* 0x00000003000085a7 */ /* 0x000ea400080010ff */
[----:B--2---:R-:W-:Y:S05]  /*a2e0*/  @!P0 BRA `(.L_x_224) ;  /* 0xfffffffc00f08947 */ /* 0x004fea000383ffff */
[----:B------:R-:W-:Y:S05]  /*a2f0*/  BRA `(.L_x_225) ;  /* 0xffffff9800587947 */ /* 0x000fea000383ffff */
.L_x_64:
[----:B------:R-:W-:-:S07]  /*a300*/  MOV R0, UR4 ;  /* 0x0000000400007c02 */ /* 0x000fce0008000f00 */
.L_x_226:
[----:B-1----:R1:W2:Y:S02]  /*a310*/  SYNCS.PHASECHK.TRANS64.TRYWAIT P0, [R0+URZ], R3 ;  /* 0x00000003000075a7 */ /* 0x0022a400080011ff */
[----:B--2---:R-:W-:Y:S05]  /*a320*/  @!P0 NANOSLEEP.SYNCS 0x989680 ;  /* 0x009896800000895d */ /* 0x004fea0003900000 */
[----:B------:R-:W2:Y:S02]  /*a330*/  @!P0 SYNCS.PHASECHK.TRANS64 P0, [R0+URZ], R3 ;  /* 0x00000003000085a7 */ /* 0x000ea400080010ff */
[----:B--2---:R-:W-:Y:S05]  /*a340*/  @!P0 BRA `(.L_x_226) ;  /* 0xfffffffc00f08947 */ /* 0x004fea000383ffff */
[----:B------:R-:W-:Y:S05]  /*a350*/  BRA `(.L_x_227) ;  /* 0xffffff9800647947 */ /* 0x000fea000383ffff */
.L_x_65:
[----:B------:R-:W-:-:S07]  /*a360*/  MOV R0, UR4 ;  /* 0x0000000400007c02 */ /* 0x000fce0008000f00 */
.L_x_228:
[----:B-1----:R1:W2:Y:S02]  /*a370*/  SYNCS.PHASECHK.TRANS64.TRYWAIT P0, [R0+URZ], R3 ;  /* 0x00000003000075a7 */ /* 0x0022a400080011ff */
[----:B--2---:R-:W-:Y:S05]  /*a380*/  @!P0 NANOSLEEP.SYNCS 0x989680 ;  /* 0x009896800000895d */ /* 0x004fea0003900000 */
[----:B------:R-:W2:Y:S02]  /*a390*/  @!P0 SYNCS.PHASECHK.TRANS64 P0, [R0+URZ], R3 ;  /* 0x00000003000085a7 */ /* 0x000ea400080010ff */
[----:B--2---:R-:W-:Y:S05]  /*a3a0*/  @!P0 BRA `(.L_x_228) ;  /* 0xfffffffc00f08947 */ /* 0x004fea000383ffff */
[----:B------:R-:W-:Y:S05]  /*a3b0*/  BRA `(.L_x_229) ;  /* 0xffffff9800707947 */ /* 0x000fea000383ffff */
.L_x_66:
[----:B------:R-:W-:-:S07]  /*a3c0*/  MOV R0, UR4 ;  /* 0x0000000400007c02 */ /* 0x000fce0008000f00 */
.L_x_230:
[----:B-1----:R1:W2:Y:S02]  /*a3d0*/  SYNCS.PHASECHK.TRANS64.TRYWAIT P0, [R0+URZ], R3 ;  /* 0x00000003000075a7 */ /* 0x0022a400080011ff */
[----:B--2---:R-:W-:Y:S05]  /*a3e0*/  @!P0 NANOSLEEP.SYNCS 0x989680 ;  /* 0x009896800000895d */ /* 0x004fea0003900000 */
[----:B------:R-:W2:Y:S02]  /*a3f0*/  @!P0 SYNCS.PHASECHK.TRANS64 P0, [R0+URZ], R3 ;  /* 0x00000003000085a7 */ /* 0x000ea400080010ff */
[----:B--2---:R-:W-:Y:S05]  /*a400*/  @!P0 BRA `(.L_x_230) ;  /* 0xfffffffc00f08947 */ /* 0x004fea000383ffff */
[----:B------:R-:W-:Y:S05]  /*a410*/  BRA `(.L_x_231) ;  /* 0xffffff98007c7947 */ /* 0x000fea000383ffff */
.L_x_67:
[----:B------:R-:W-:-:S07]  /*a420*/  MOV R0, UR4 ;  /* 0x0000000400007c02 */ /* 0x000fce0008000f00 */
.L_x_232:
[----:B-1----:R1:W2:Y:S02]  /*a430*/  SYNCS.PHASECHK.TRANS64.TRYWAIT P0, [R0+URZ], R3 ;  /* 0x00000003000075a7 */ /* 0x0022a400080011ff */
[----:B--2---:R-:W-:Y:S05]  /*a440*/  @!P0 NANOSLEEP.SYNCS 0x989680 ;  /* 0x009896800000895d */ /* 0x004fea0003900000 */
[----:B------:R-:W2:Y:S02]  /*a450*/  @!P0 SYNCS.PHASECHK.TRANS64 P0, [R0+URZ], R3 ;  /* 0x00000003000085a7 */ /* 0x000ea400080010ff */
[----:B--2---:R-:W-:Y:S05]  /*a460*/  @!P0 BRA `(.L_x_232) ;  /* 0xfffffffc00f08947 */ /* 0x004fea000383ffff */
[----:B------:R-:W-:Y:S05]  /*a470*/  BRA `(.L_x_233) ;  /* 0xffffff9800887947 */ /* 0x000fea000383ffff */
.L_x_68:
[----:B------:R-:W-:-:S07]  /*a480*/  MOV R0, UR4 ;  /* 0x0000000400007c02 */ /* 0x000fce0008000f00 */
.L_x_234:
[----:B-1----:R1:W2:Y:S02]  /*a490*/  SYNCS.PHASECHK.TRANS64.TRYWAIT P0, [R0+URZ], R3 ;  /* 0x00000003000075a7 */ /* 0x0022a400080011ff */
[----:B--2---:R-:W-:Y:S05]  /*a4a0*/  @!P0 NANOSLEEP.SYNCS 0x989680 ;  /* 0x009896800000895d */ /* 0x004fea0003900000 */
[----:B------:R-:W2:Y:S02]  /*a4b0*/  @!P0 SYNCS.PHASECHK.TRANS64 P0, [R0+URZ], R3 ;  /* 0x00000003000085a7 */ /* 0x000ea400080010ff */
[----:B--2---:R-:W-:Y:S05]  /*a4c0*/  @!P0 BRA `(.L_x_234) ;  /* 0xfffffffc00f08947 */ /* 0x004fea000383ffff */
[----:B------:R-:W-:Y:S05]  /*a4d0*/  BRA `(.L_x_235) ;  /* 0xffffff9800947947 */ /* 0x000fea000383ffff */
.L_x_69:
[----:B------:R-:W-:-:S07]  /*a4e0*/  MOV R0, UR4 ;  /* 0x0000000400007c02 */ /* 0x000fce0008000f00 */
.L_x_236:
[----:B-1----:R1:W2:Y:S02]  /*a4f0*/  SYNCS.PHASECHK.TRANS64.TRYWAIT P0, [R0+URZ], R3 ;  /* 0x00000003000075a7 */ /* 0x0022a400080011ff */
[----:B--2---:R-:W-:Y:S05]  /*a500*/  @!P0 NANOSLEEP.SYNCS 0x989680 ;  /* 0x009896800000895d */ /* 0x004fea0003900000 */
[----:B------:R-:W2:Y:S02]  /*a510*/  @!P0 SYNCS.PHASECHK.TRANS64 P0, [R0+URZ], R3 ;  /* 0x00000003000085a7 */ /* 0x000ea400080010ff */
[----:B--2---:R-:W-:Y:S05]  /*a520*/  @!P0 BRA `(.L_x_236) ;  /* 0xfffffffc00f08947 */ /* 0x004fea000383ffff */
[----:B------:R-:W-:Y:S05]  /*a530*/  BRA `(.L_x_237) ;  /* 0xffffff9800a07947 */ /* 0x000fea000383ffff */
.L_x_70:
[----:B------:R-:W-:-:S07]  /*a540*/  MOV R0, UR4 ;  /* 0x0000000400007c02 */ /* 0x000fce0008000f00 */
.L_x_238:
[----:B-1----:R1:W2:Y:S02]  /*a550*/  SYNCS.PHASECHK.TRANS64.TRYWAIT P0, [R0+URZ], R3 ;  /* 0x00000003000075a7 */ /* 0x0022a400080011ff */
[----:B--2---:R-:W-:Y:S05]  /*a560*/  @!P0 NANOSLEEP.SYNCS 0x989680 ;  /* 0x009896800000895d */ /* 0x004fea0003900000 */
[----:B------:R-:W2:Y:S02]  /*a570*/  @!P0 SYNCS.PHASECHK.TRANS64 P0, [R0+URZ], R3 ;  /* 0x00000003000085a7 */ /* 0x000ea400080010ff */
[----:B--2---:R-:W-:Y:S05]  /*a580*/  @!P0 BRA `(.L_x_238) ;  /* 0xfffffffc00f08947 */ /* 0x004fea000383ffff */
[----:B------:R-:W-:Y:S05]  /*a590*/  BRA `(.L_x_239) ;  /* 0xffffff9800ac7947 */ /* 0x000fea000383ffff */
.L_x_71:
[----:B------:R-:W-:-:S07]  /*a5a0*/  MOV R0, UR4 ;  /* 0x0000000400007c02 */ /* 0x000fce0008000f00 */
.L_x_240:
[----:B-1----:R1:W2:Y:S02]  /*a5b0*/  SYNCS.PHASECHK.TRANS64.TRYWAIT P0, [R0+URZ], R3 ;  /* 0x00000003000075a7 */ /* 0x0022a400080011ff */
[----:B--2---:R-:W-:Y:S05]  /*a5c0*/  @!P0 NANOSLEEP.SYNCS 0x989680 ;  /* 0x009896800000895d */ /* 0x004fea0003900000 */
[----:B------:R-:W2:Y:S02]  /*a5d0*/  @!P0 SYNCS.PHASECHK.TRANS64 P0, [R0+URZ], R3 ;  /* 0x00000003000085a7 */ /* 0x000ea400080010ff */
[----:B--2---:R-:W-:Y:S05]  /*a5e0*/  @!P0 BRA `(.L_x_240) ;  /* 0xfffffffc00f08947 */ /* 0x004fea000383ffff */
[----:B------:R-:W-:Y:S05]  /*a5f0*/  BRA `(.L_x_241) ;  /* 0xffffff9800b87947 */ /* 0x000fea000383ffff */
.L_x_72:
[----:B------:R-:W-:-:S07]  /*a600*/  MOV R0, UR4 ;  /* 0x0000000400007c02 */ /* 0x000fce0008000f00 */
.L_x_242:
[----:B-1----:R1:W2:Y:S02]  /*a610*/  SYNCS.PHASECHK.TRANS64.TRYWAIT P0, [R0+URZ], R3 ;  /* 0x00000003000075a7 */ /* 0x0022a400080011ff */
[----:B--2---:R-:W-:Y:S05]  /*a620*/  @!P0 NANOSLEEP.SYNCS 0x989680 ;  /* 0x009896800000895d */ /* 0x004fea0003900000 */
[----:B------:R-:W2:Y:S02]  /*a630*/  @!P0 SYNCS.PHASECHK.TRANS64 P0, [R0+URZ], R3 ;  /* 0x00000003000085a7 */ /* 0x000ea400080010ff */
[----:B--2---:R-:W-:Y:S05]  /*a640*/  @!P0 BRA `(.L_x_242) ;  /* 0xfffffffc00f08947 */ /* 0x004fea000383ffff */
[----:B------:R-:W-:Y:S05]  /*a650*/  BRA `(.L_x_243) ;  /* 0xffffff9800c47947 */ /* 0x000fea000383ffff */
.L_x_73:
[----:B------:R-:W-:-:S07]  /*a660*/  MOV R0, UR4 ;  /* 0x0000000400007c02 */ /* 0x000fce0008000f00 */
.L_x_244:
[----:B-1----:R1:W2:Y:S02]  /*a670*/  SYNCS.PHASECHK.TRANS64.TRYWAIT P0, [R0+URZ], R3 ;  /* 0x00000003000075a7 */ /* 0x0022a400080011ff */
[----:B--2---:R-:W-:Y:S05]  /*a680*/  @!P0 NANOSLEEP.SYNCS 0x989680 ;  /* 0x009896800000895d */ /* 0x004fea0003900000 */
[----:B------:R-:W2:Y:S02]  /*a690*/  @!P0 SYNCS.PHASECHK.TRANS64 P0, [R0+URZ], R3 ;  /* 0x00000003000085a7 */ /* 0x000ea400080010ff */
[----:B--2---:R-:W-:Y:S05]  /*a6a0*/  @!P0 BRA `(.L_x_244) ;  /* 0xfffffffc00f08947 */ /* 0x004fea000383ffff */
[----:B------:R-:W-:Y:S05]  /*a6b0*/  BRA `(.L_x_245) ;  /* 0xffffff9800d07947 */ /* 0x000fea000383ffff */
.L_x_74:
[----:B------:R-:W-:-:S07]  /*a6c0*/  MOV R0, UR4 ;  /* 0x0000000400007c02 */ /* 0x000fce0008000f00 */
.L_x_246:
[----:B-1----:R1:W2:Y:S02]  /*a6d0*/  SYNCS.PHASECHK.TRANS64.TRYWAIT P0, [R0+URZ], R3 ;  /* 0x00000003000075a7 */ /* 0x0022a400080011ff */
[----:B--2---:R-:W-:Y:S05]  /*a6e0*/  @!P0 NANOSLEEP.SYNCS 0x989680 ;  /* 0x009896800000895d */ /* 0x004fea0003900000 */
[----:B------:R-:W2:Y:S02]  /*a6f0*/  @!P0 SYNCS.PHASECHK.TRANS64 P0, [R0+URZ], R3 ;  /* 0x00000003000085a7 */ /* 0x000ea400080010ff */
[----:B--2---:R-:W-:Y:S05]  /*a700*/  @!P0 BRA `(.L_x_246) ;  /* 0xfffffffc00f08947 */ /* 0x004fea000383ffff */
[----:B------:R-:W-:Y:S05]  /*a710*/  BRA `(.L_x_247) ;  /* 0xffffff9800dc7947 */ /* 0x000fea000383ffff */
.L_x_75:
[----:B------:R-:W-:-:S07]  /*a720*/  MOV R0, UR4 ;  /* 0x0000000400007c02 */ /* 0x000fce0008000f00 */
.L_x_248:
[----:B-1----:R1:W2:Y:S02]  /*a730*/  SYNCS.PHASECHK.TRANS64.TRYWAIT P0, [R0+URZ], R3 ;  /* 0x00000003000075a7 */ /* 0x0022a400080011ff */
[----:B--2---:R-:W-:Y:S05]  /*a740*/  @!P0 NANOSLEEP.SYNCS 0x989680 ;  /* 0x009896800000895d */ /* 0x004fea0003900000 */
[----:B------:R-:W2:Y:S02]  /*a750*/  @!P0 SYNCS.PHASECHK.TRANS64 P0, [R0+URZ], R3 ;  /* 0x00000003000085a7 */ /* 0x000ea400080010ff */
[----:B--2---:R-:W-:Y:S05]  /*a760*/  @!P0 BRA `(.L_x_248) ;  /* 0xfffffffc00f08947 */ /* 0x004fea000383ffff */
[----:B------:R-:W-:Y:S05]  /*a770*/  BRA `(.L_x_249) ;  /* 0xffffff9800e87947 */ /* 0x000fea000383ffff */
.L_x_76:
[----:B------:R-:W-:-:S07]  /*a780*/  MOV R0, UR4 ;  /* 0x0000000400007c02 */ /* 0x000fce0008000f00 */
.L_x_250:
[----:B-1----:R1:W2:Y:S02]  /*a790*/  SYNCS.PHASECHK.TRANS64.TRYWAIT P0, [R0+URZ], R3 ;  /* 0x00000003000075a7 */ /* 0x0022a400080011ff */
[----:B--2---:R-:W-:Y:S05]  /*a7a0*/  @!P0 NANOSLEEP.SYNCS 0x989680 ;  /* 0x009896800000895d */ /* 0x004fea0003900000 */
[----:B------:R-:W2:Y:S02]  /*a7b0*/  @!P0 SYNCS.PHASECHK.TRANS64 P0, [R0+URZ], R3 ;  /* 0x00000003000085a7 */ /* 0x000ea400080010ff */
[----:B--2---:R-:W-:Y:S05]  /*a7c0*/  @!P0 BRA `(.L_x_250) ;  /* 0xfffffffc00f08947 */ /* 0x004fea000383ffff */
[----:B------:R-:W-:Y:S05]  /*a7d0*/  BRA `(.L_x_251) ;  /* 0xffffff9800f47947 */ /* 0x000fea000383ffff */
.L_x_77:
[----:B------:R-:W-:-:S07]  /*a7e0*/  MOV R0, UR4 ;  /* 0x0000000400007c02 */ /* 0x000fce0008000f00 */
.L_x_252:
[----:B-1----:R1:W2:Y:S02]  /*a7f0*/  SYNCS.PHASECHK.TRANS64.TRYWAIT P0, [R0+URZ], R3 ;  /* 0x00000003000075a7 */ /* 0x0022a400080011ff */
[----:B--2---:R-:W-:Y:S05]  /*a800*/  @!P0 NANOSLEEP.SYNCS 0x989680 ;  /* 0x009896800000895d */ /* 0x004fea0003900000 */
[----:B------:R-:W2:Y:S02]  /*a810*/  @!P0 SYNCS.PHASECHK.TRANS64 P0, [R0+URZ], R3 ;  /* 0x00000003000085a7 */ /* 0x000ea400080010ff */
[----:B--2---:R-:W-:Y:S05]  /*a820*/  @!P0 BRA `(.L_x_252) ;  /* 0xfffffffc00f08947 */ /* 0x004fea000383ffff */
[----:B------:R-:W-:Y:S05]  /*a830*/  BRA `(.L_x_253) ;  /* 0xffffff9c00007947 */ /* 0x000fea000383ffff */
.L_x_78:
[----:B------:R-:W-:-:S07]  /*a840*/  MOV R0, UR4 ;  /* 0x0000000400007c02 */ /* 0x000fce0008000f00 */
.L_x_254:
[----:B-1----:R1:W2:Y:S02]  /*a850*/  SYNCS.PHASECHK.TRANS64.TRYWAIT P0, [R0+URZ], R3 ;  /* 0x00000003000075a7 */ /* 0x0022a400080011ff */
[----:B--2---:R-:W-:Y:S05]  /*a860*/  @!P0 NANOSLEEP.SYNCS 0x989680 ;  /* 0x009896800000895d */ /* 0x004fea0003900000 */
[----:B------:R-:W2:Y:S02]  /*a870*/  @!P0 SYNCS.PHASECHK.TRANS64 P0, [R0+URZ], R3 ;  /* 0x00000003000085a7 */ /* 0x000ea400080010ff */
[----:B--2---:R-:W-:Y:S05]  /*a880*/  @!P0 BRA `(.L_x_254) ;  /* 0xfffffffc00f08947 */ /* 0x004fea000383ffff */
[----:B------:R-:W-:Y:S05]  /*a890*/  BRA `(.L_x_255) ;  /* 0xffffff9c000c7947 */ /* 0x000fea000383ffff */
.L_x_79:
[----:B------:R-:W-:-:S07]  /*a8a0*/  MOV R0, UR4 ;  /* 0x0000000400007c02 */ /* 0x000fce0008000f00 */
.L_x_256:
[----:B-1----:R1:W2:Y:S02]  /*a8b0*/  SYNCS.PHASECHK.TRANS64.TRYWAIT P0, [R0+URZ], R3 ;  /* 0x00000003000075a7 */ /* 0x0022a400080011ff */
[----:B--2---:R-:W-:Y:S05]  /*a8c0*/  @!P0 NANOSLEEP.SYNCS 0x989680 ;  /* 0x009896800000895d */ /* 0x004fea0003900000 */
[----:B------:R-:W2:Y:S02]  /*a8d0*/  @!P0 SYNCS.PHASECHK.TRANS64 P0, [R0+URZ], R3 ;  /* 0x00000003000085a7 */ /* 0x000ea400080010ff */
[----:B--2---:R-:W-:Y:S05]  /*a8e0*/  @!P0 BRA `(.L_x_256) ;  /* 0xfffffffc00f08947 */ /* 0x004fea000383ffff */
[----:B------:R-:W-:Y:S05]  /*a8f0*/  BRA `(.L_x_257) ;  /* 0xffffff9c00187947 */ /* 0x000fea000383ffff */
.L_x_80:
[----:B------:R-:W-:-:S07]  /*a900*/  MOV R0, UR4 ;  /* 0x0000000400007c02 */ /* 0x000fce0008000f00 */
.L_x_258:
[----:B-1----:R1:W2:Y:S02]  /*a910*/  SYNCS.PHASECHK.TRANS64.TRYWAIT P0, [R0+URZ], R3 ;  /* 0x00000003000075a7 */ /* 0x0022a400080011ff */
[----:B--2---:R-:W-:Y:S05]  /*a920*/  @!P0 NANOSLEEP.SYNCS 0x989680 ;  /* 0x009896800000895d */ /* 0x004fea0003900000 */
[----:B------:R-:W2:Y:S02]  /*a930*/  @!P0 SYNCS.PHASECHK.TRANS64 P0, [R0+URZ], R3 ;  /* 0x00000003000085a7 */ /* 0x000ea400080010ff */
[----:B--2---:R-:W-:Y:S05]  /*a940*/  @!P0 BRA `(.L_x_258) ;  /* 0xfffffffc00f08947 */ /* 0x004fea000383ffff */
[----:B------:R-:W-:Y:S05]  /*a950*/  BRA `(.L_x_259) ;  /* 0xffffff9c00247947 */ /* 0x000fea000383ffff */
.L_x_81:
[----:B------:R-:W-:-:S07]  /*a960*/  MOV R0, UR4 ;  /* 0x0000000400007c02 */ /* 0x000fce0008000f00 */
.L_x_260:
[----:B-1----:R1:W2:Y:S02]  /*a970*/  SYNCS.PHASECHK.TRANS64.TRYWAIT P0, [R0+URZ], R3 ;  /* 0x00000003000075a7 */ /* 0x0022a400080011ff */
[----:B--2---:R-:W-:Y:S05]  /*a980*/  @!P0 NANOSLEEP.SYNCS 0x989680 ;  /* 0x009896800000895d */ /* 0x004fea0003900000 */
[----:B------:R-:W2:Y:S02]  /*a990*/  @!P0 SYNCS.PHASECHK.TRANS64 P0, [R0+URZ], R3 ;  /* 0x00000003000085a7 */ /* 0x000ea400080010ff */
[----:B--2---:R-:W-:Y:S05]  /*a9a0*/  @!P0 BRA `(.L_x_260) ;  /* 0xfffffffc00f08947 */ /* 0x004fea000383ffff */
[----:B------:R-:W-:Y:S05]  /*a9b0*/  BRA `(.L_x_261) ;  /* 0xffffff9c00307947 */ /* 0x000fea000383ffff */
.L_x_82:
[----:B------:R-:W-:-:S07]  /*a9c0*/  MOV R0, UR4 ;  /* 0x0000000400007c02 */ /* 0x000fce0008000f00 */
.L_x_262:
[----:B-1----:R1:W2:Y:S02]  /*a9d0*/  SYNCS.PHASECHK.TRANS64.TRYWAIT P0, [R0+URZ], R3 ;  /* 0x00000003000075a7 */ /* 0x0022a400080011ff */
[----:B--2---:R-:W-:Y:S05]  /*a9e0*/  @!P0 NANOSLEEP.SYNCS 0x989680 ;  /* 0x009896800000895d */ /* 0x004fea0003900000 */
[----:B------:R-:W2:Y:S02]  /*a9f0*/  @!P0 SYNCS.PHASECHK.TRANS64 P0, [R0+URZ], R3 ;  /* 0x00000003000085a7 */ /* 0x000ea400080010ff */
[----:B--2---:R-:W-:Y:S05]  /*aa00*/  @!P0 BRA `(.L_x_262) ;  /* 0xfffffffc00f08947 */ /* 0x004fea000383ffff */
[----:B------:R-:W-:Y:S05]  /*aa10*/  BRA `(.L_x_263) ;  /* 0xffffff9c003c7947 */ /* 0x000fea000383ffff */
.L_x_83:
[----:B------:R-:W-:-:S07]  /*aa20*/  MOV R0, UR4 ;  /* 0x0000000400007c02 */ /* 0x000fce0008000f00 */
.L_x_264:
[----:B-1----:R1:W2:Y:S02]  /*aa30*/  SYNCS.PHASECHK.TRANS64.TRYWAIT P0, [R0+URZ], R3 ;  /* 0x00000003000075a7 */ /* 0x0022a400080011ff */
[----:B--2---:R-:W-:Y:S05]  /*aa40*/  @!P0 NANOSLEEP.SYNCS 0x989680 ;  /* 0x009896800000895d */ /* 0x004fea0003900000 */
[----:B------:R-:W2:Y:S02]  /*aa50*/  @!P0 SYNCS.PHASECHK.TRANS64 P0, [R0+URZ], R3 ;  /* 0x00000003000085a7 */ /* 0x000ea400080010ff */
[----:B--2---:R-:W-:Y:S05]  /*aa60*/  @!P0 BRA `(.L_x_264) ;  /* 0xfffffffc00f08947 */ /* 0x004fea000383ffff */
[----:B------:R-:W-:Y:S05]  /*aa70*/  BRA `(.L_x_265) ;  /* 0xffffff9c00487947 */ /* 0x000fea000383ffff */
.L_x_84:
[----:B------:R-:W-:-:S07]  /*aa80*/  MOV R0, UR4 ;  /* 0x0000000400007c02 */ /* 0x000fce0008000f00 */
.L_x_266:
[----:B-1----:R1:W2:Y:S02]  /*aa90*/  SYNCS.PHASECHK.TRANS64.TRYWAIT P0, [R0+URZ], R3 ;  /* 0x00000003000075a7 */ /* 0x0022a400080011ff */
[----:B--2---:R-:W-:Y:S05]  /*aaa0*/  @!P0 NANOSLEEP.SYNCS 0x989680 ;  /* 0x009896800000895d */ /* 0x004fea0003900000 */
[----:B------:R-:W2:Y:S02]  /*aab0*/  @!P0 SYNCS.PHASECHK.TRANS64 P0, [R0+URZ], R3 ;  /* 0x00000003000085a7 */ /* 0x000ea400080010ff */
[----:B--2---:R-:W-:Y:S05]  /*aac0*/  @!P0 BRA `(.L_x_266) ;  /* 0xfffffffc00f08947 */ /* 0x004fea000383ffff */
[----:B------:R-:W-:Y:S05]  /*aad0*/  BRA `(.L_x_267) ;  /* 0xffffff9c00547947 */ /* 0x000fea000383ffff */
.L_x_85:
[----:B------:R-:W-:-:S07]  /*aae0*/  MOV R0, UR4 ;  /* 0x0000000400007c02 */ /* 0x000fce0008000f00 */
.L_x_268:
[----:B-1----:R1:W2:Y:S02]  /*aaf0*/  SYNCS.PHASECHK.TRANS64.TRYWAIT P0, [R0+URZ], R3 ;  /* 0x00000003000075a7 */ /* 0x0022a400080011ff */
[----:B--2---:R-:W-:Y:S05]  /*ab00*/  @!P0 NANOSLEEP.SYNCS 0x989680 ;  /* 0x009896800000895d */ /* 0x004fea0003900000 */
[----:B------:R-:W2:Y:S02]  /*ab10*/  @!P0 SYNCS.PHASECHK.TRANS64 P0, [R0+URZ], R3 ;  /* 0x00000003000085a7 */ /* 0x000ea400080010ff */
[----:B--2---:R-:W-:Y:S05]  /*ab20*/  @!P0 BRA `(.L_x_268) ;  /* 0xfffffffc00f08947 */ /* 0x004fea000383ffff */
[----:B------:R-:W-:Y:S05]  /*ab30*/  BRA `(.L_x_269) ;  /* 0xffffff9c00607947 */ /* 0x000fea000383ffff */
.L_x_86:
[----:B------:R-:W-:-:S07]  /*ab40*/  MOV R0, UR4 ;  /* 0x0000000400007c02 */ /* 0x000fce0008000f00 */
.L_x_270:
[----:B-1----:R1:W2:Y:S02]  /*ab50*/  SYNCS.PHASECHK.TRANS64.TRYWAIT P0, [R0+URZ], R3 ;  /* 0x00000003000075a7 */ /* 0x0022a400080011ff */
[----:B--2---:R-:W-:Y:S05]  /*ab60*/  @!P0 NANOSLEEP.SYNCS 0x989680 ;  /* 0x009896800000895d */ /* 0x004fea0003900000 */
[----:B------:R-:W2:Y:S02]  /*ab70*/  @!P0 SYNCS.PHASECHK.TRANS64 P0, [R0+URZ], R3 ;  /* 0x00000003000085a7 */ /* 0x000ea400080010ff */
[----:B--2---:R-:W-:Y:S05]  /*ab80*/  @!P0 BRA `(.L_x_270) ;  /* 0xfffffffc00f08947 */ /* 0x004fea000383ffff */
[----:B------:R-:W-:Y:S05]  /*ab90*/  BRA `(.L_x_271) ;  /* 0xffffff9c006c7947 */ /* 0x000fea000383ffff */
.L_x_87:
[----:B------:R-:W-:-:S07]  /*aba0*/  MOV R0, UR4 ;  /* 0x0000000400007c02 */ /* 0x000fce0008000f00 */
.L_x_272:
[----:B-1----:R1:W2:Y:S02]  /*abb0*/  SYNCS.PHASECHK.TRANS64.TRYWAIT P0, [R0+URZ], R3 ;  /* 0x00000003000075a7 */ /* 0x0022a400080011ff */
[----:B--2---:R-:W-:Y:S05]  /*abc0*/  @!P0 NANOSLEEP.SYNCS 0x989680 ;  /* 0x009896800000895d */ /* 0x004fea0003900000 */
[----:B------:R-:W2:Y:S02]  /*abd0*/  @!P0 SYNCS.PHASECHK.TRANS64 P0, [R0+URZ], R3 ;  /* 0x00000003000085a7 */ /* 0x000ea400080010ff */
[----:B--2---:R-:W-:Y:S05]  /*abe0*/  @!P0 BRA `(.L_x_272) ;  /* 0xfffffffc00f08947 */ /* 0x004fea000383ffff */
[----:B------:R-:W-:Y:S05]  /*abf0*/  BRA `(.L_x_273) ;  /* 0xffffff9c00787947 */ /* 0x000fea000383ffff */
.L_x_88:
[----:B------:R-:W-:-:S07]  /*ac00*/  MOV R0, UR4 ;  /* 0x0000000400007c02 */ /* 0x000fce0008000f00 */
.L_x_274:
[----:B-1----:R1:W2:Y:S02]  /*ac10*/  SYNCS.PHASECHK.TRANS64.TRYWAIT P0, [R0+URZ], R3 ;  /* 0x00000003000075a7 */ /* 0x0022a400080011ff */
[----:B--2---:R-:W-:Y:S05]  /*ac20*/  @!P0 NANOSLEEP.SYNCS 0x989680 ;  /* 0x009896800000895d */ /* 0x004fea0003900000 */
[----:B------:R-:W2:Y:S02]  /*ac30*/  @!P0 SYNCS.PHASECHK.TRANS64 P0, [R0+URZ], R3 ;  /* 0x00000003000085a7 */ /* 0x000ea400080010ff */
[----:B--2---:R-:W-:Y:S05]  /*ac40*/  @!P0 BRA `(.L_x_274) ;  /* 0xfffffffc00f08947 */ /* 0x004fea000383ffff */
[----:B------:R-:W-:Y:S05]  /*ac50*/  BRA `(.L_x_275) ;  /* 0xffffff9c00847947 */ /* 0x000fea000383ffff */
.L_x_89:
[----:B------:R-:W-:-:S07]  /*ac60*/  MOV R0, UR4 ;  /* 0x0000000400007c02 */ /* 0x000fce0008000f00 */
.L_x_276:
[----:B-1----:R1:W2:Y:S02]  /*ac70*/  SYNCS.PHASECHK.TRANS64.TRYWAIT P0, [R0+URZ], R3 ;  /* 0x00000003000075a7 */ /* 0x0022a400080011ff */
[----:B--2---:R-:W-:Y:S05]  /*ac80*/  @!P0 NANOSLEEP.SYNCS 0x989680 ;  /* 0x009896800000895d */ /* 0x004fea0003900000 */
[----:B------:R-:W2:Y:S02]  /*ac90*/  @!P0 SYNCS.PHASECHK.TRANS64 P0, [R0+URZ], R3 ;  /* 0x00000003000085a7 */ /* 0x000ea400080010ff */
[----:B--2---:R-:W-:Y:S05]  /*aca0*/  @!P0 BRA `(.L_x_276) ;  /* 0xfffffffc00f08947 */ /* 0x004fea000383ffff */
[----:B------:R-:W-:Y:S05]  /*acb0*/  BRA `(.L_x_277) ;  /* 0xffffff9c00907947 */ /* 0x000fea000383ffff */
.L_x_90:
[----:B------:R-:W-:-:S07]  /*acc0*/  MOV R0, UR4 ;  /* 0x0000000400007c02 */ /* 0x000fce0008000f00 */
.L_x_278:
[----:B-1----:R1:W2:Y:S02]  /*acd0*/  SYNCS.PHASECHK.TRANS64.TRYWAIT P0, [R0+URZ], R3 ;  /* 0x00000003000075a7 */ /* 0x0022a400080011ff */
[----:B--2---:R-:W-:Y:S05]  /*ace0*/  @!P0 NANOSLEEP.SYNCS 0x989680 ;  /* 0x009896800000895d */ /* 0x004fea0003900000 */
[----:B------:R-:W2:Y:S02]  /*acf0*/  @!P0 SYNCS.PHASECHK.TRANS64 P0, [R0+URZ], R3 ;  /* 0x00000003000085a7 */ /* 0x000ea400080010ff */
[----:B--2---:R-:W-:Y:S05]  /*ad00*/  @!P0 BRA `(.L_x_278) ;  /* 0xfffffffc00f08947 */ /* 0x004fea000383ffff */
[----:B------:R-:W-:Y:S05]  /*ad10*/  BRA `(.L_x_279) ;  /* 0xffffff9c009c7947 */ /* 0x000fea000383ffff */
.L_x_91:
[----:B------:R-:W-:-:S07]  /*ad20*/  MOV R0, UR4 ;  /* 0x0000000400007c02 */ /* 0x000fce0008000f00 */
.L_x_280:
[----:B-1----:R1:W2:Y:S02]  /*ad30*/  SYNCS.PHASECHK.TRANS64.TRYWAIT P0, [R0+URZ], R3 ;  /* 0x00000003000075a7 */ /* 0x0022a400080011ff */
[----:B--2---:R-:W-:Y:S05]  /*ad40*/  @!P0 NANOSLEEP.SYNCS 0x989680 ;  /* 0x009896800000895d */ /* 0x004fea0003900000 */
[----:B------:R-:W2:Y:S02]  /*ad50*/  @!P0 SYNCS.PHASECHK.TRANS64 P0, [R0+URZ], R3 ;  /* 0x00000003000085a7 */ /* 0x000ea400080010ff */
[----:B--2---:R-:W-:Y:S05]  /*ad60*/  @!P0 BRA `(.L_x_280) ;  /* 0xfffffffc00f08947 */ /* 0x004fea000383ffff */
[----:B------:R-:W-:Y:S05]  /*ad70*/  BRA `(.L_x_281) ;  /* 0xffffff9c00a87947 */ /* 0x000fea000383ffff */
.L_x_92:
[----:B------:R-:W-:-:S07]  /*ad80*/  MOV R0, UR4 ;  /* 0x0000000400007c02 */ /* 0x000fce0008000f00 */
.L_x_282:
[----:B-1----:R1:W2:Y:S02]  /*ad90*/  SYNCS.PHASECHK.TRANS64.TRYWAIT P0, [R0+URZ], R3 ;  /* 0x00000003000075a7 */ /* 0x0022a400080011ff */
[----:B--2---:R-:W-:Y:S05]  /*ada0*/  @!P0 NANOSLEEP.SYNCS 0x989680 ;  /* 0x009896800000895d */ /* 0x004fea0003900000 */
[----:B------:R-:W2:Y:S02]  /*adb0*/  @!P0 SYNCS.PHASECHK.TRANS64 P0, [R0+URZ], R3 ;  /* 0x00000003000085a7 */ /* 0x000ea400080010ff */
[----:B--2---:R-:W-:Y:S05]  /*adc0*/  @!P0 BRA `(.L_x_282) ;  /* 0xfffffffc00f08947 */ /* 0x004fea000383ffff */
[----:B------:R-:W-:Y:S05]  /*add0*/  BRA `(.L_x_283) ;  /* 0xffffff9c00b47947 */ /* 0x000fea000383ffff */
.L_x_93:
[----:B------:R-:W-:-:S07]  /*ade0*/  MOV R0, UR4 ;  /* 0x0000000400007c02 */ /* 0x000fce0008000f00 */
.L_x_284:
[----:B-1----:R1:W2:Y:S02]  /*adf0*/  SYNCS.PHASECHK.TRANS64.TRYWAIT P0, [R0+URZ], R3 ;  /* 0x00000003000075a7 */ /* 0x0022a400080011ff */
[----:B--2---:R-:W-:Y:S05]  /*ae00*/  @!P0 NANOSLEEP.SYNCS 0x989680 ;  /* 0x009896800000895d */ /* 0x004fea0003900000 */
[----:B------:R-:W2:Y:S02]  /*ae10*/  @!P0 SYNCS.PHASECHK.TRANS64 P0, [R0+URZ], R3 ;  /* 0x00000003000085a7 */ /* 0x000ea400080010ff */
[----:B--2---:R-:W-:Y:S05]  /*ae20*/  @!P0 BRA `(.L_x_284) ;  /* 0xfffffffc00f08947 */ /* 0x004fea000383ffff */
[----:B------:R-:W-:Y:S05]  /*ae30*/  BRA `(.L_x_285) ;  /* 0xffffff9c00c07947 */ /* 0x000fea000383ffff */
.L_x_94:
[----:B------:R-:W-:-:S07]  /*ae40*/  MOV R0, UR4 ;  /* 0x0000000400007c02 */ /* 0x000fce0008000f00 */
.L_x_286:
[----:B-1----:R1:W2:Y:S02]  /*ae50*/  SYNCS.PHASECHK.TRANS64.TRYWAIT P0, [R0+URZ], R3 ;  /* 0x00000003000075a7 */ /* 0x0022a400080011ff */
[----:B--2---:R-:W-:Y:S05]  /*ae60*/  @!P0 NANOSLEEP.SYNCS 0x989680 ;  /* 0x009896800000895d */ /* 0x004fea0003900000 */
[----:B------:R-:W2:Y:S02]  /*ae70*/  @!P0 SYNCS.PHASECHK.TRANS64 P0, [R0+URZ], R3 ;  /* 0x00000003000085a7 */ /* 0x000ea400080010ff */
[----:B--2---:R-:W-:Y:S05]  /*ae80*/  @!P0 BRA `(.L_x_286) ;  /* 0xfffffffc00f08947 */ /* 0x004fea000383ffff */
[----:B------:R-:W-:Y:S05]  /*ae90*/  BRA `(.L_x_287) ;  /* 0xffffff9c00cc7947 */ /* 0x000fea000383ffff */
.L_x_95:
[----:B------:R-:W-:-:S07]  /*aea0*/  MOV R0, UR4 ;  /* 0x0000000400007c02 */ /* 0x000fce0008000f00 */
.L_x_288:
[----:B-1----:R1:W2:Y:S02]  /*aeb0*/  SYNCS.PHASECHK.TRANS64.TRYWAIT P0, [R0+URZ], R3 ;  /* 0x00000003000075a7 */ /* 0x0022a400080011ff */
[----:B--2---:R-:W-:Y:S05]  /*aec0*/  @!P0 NANOSLEEP.SYNCS 0x989680 ;  /* 0x009896800000895d */ /* 0x004fea0003900000 */
[----:B------:R-:W2:Y:S02]  /*aed0*/  @!P0 SYNCS.PHASECHK.TRANS64 P0, [R0+URZ], R3 ;  /* 0x00000003000085a7 */ /* 0x000ea400080010ff */
[----:B--2---:R-:W-:Y:S05]  /*aee0*/  @!P0 BRA `(.L_x_288) ;  /* 0xfffffffc00f08947 */ /* 0x004fea000383ffff */
[----:B------:R-:W-:Y:S05]  /*aef0*/  BRA `(.L_x_289) ;  /* 0xffffff9c00d87947 */ /* 0x000fea000383ffff */
.L_x_96:
[----:B------:R-:W-:-:S07]  /*af00*/  MOV R0, UR4 ;  /* 0x0000000400007c02 */ /* 0x000fce0008000f00 */
.L_x_290:
[----:B-1----:R1:W2:Y:S02]  /*af10*/  SYNCS.PHASECHK.TRANS64.TRYWAIT P0, [R0+URZ], R3 ;  /* 0x00000003000075a7 */ /* 0x0022a400080011ff */
[----:B--2---:R-:W-:Y:S05]  /*af20*/  @!P0 NANOSLEEP.SYNCS 0x989680 ;  /* 0x009896800000895d */ /* 0x004fea0003900000 */
[----:B------:R-:W2:Y:S02]  /*af30*/  @!P0 SYNCS.PHASECHK.TRANS64 P0, [R0+URZ], R3 ;  /* 0x00000003000085a7 */ /* 0x000ea400080010ff */
[----:B--2---:R-:W-:Y:S05]  /*af40*/  @!P0 BRA `(.L_x_290) ;  /* 0xfffffffc00f08947 */ /* 0x004fea000383ffff */
[----:B------:R-:W-:Y:S05]  /*af50*/  BRA `(.L_x_291) ;  /* 0xffffff9c00e47947 */ /* 0x000fea000383ffff */
.L_x_97:
[----:B------:R-:W-:-:S07]  /*af60*/  MOV R0, UR4 ;  /* 0x0000000400007c02 */ /* 0x000fce0008000f00 */
.L_x_292:
[----:B-1----:R1:W2:Y:S02]  /*af70*/  SYNCS.PHASECHK.TRANS64.TRYWAIT P0, [R0+URZ], R3 ;  /* 0x00000003000075a7 */ /* 0x0022a400080011ff */
[----:B--2---:R-:W-:Y:S05]  /*af80*/  @!P0 NANOSLEEP.SYNCS 0x989680 ;  /* 0x009896800000895d */ /* 0x004fea0003900000 */
[----:B------:R-:W2:Y:S02]  /*af90*/  @!P0 SYNCS.PHASECHK.TRANS64 P0, [R0+URZ], R3 ;  /* 0x00000003000085a7 */ /* 0x000ea400080010ff */
[----:B--2---:R-:W-:Y:S05]  /*afa0*/  @!P0 BRA `(.L_x_292) ;  /* 0xfffffffc00f08947 */ /* 0x004fea000383ffff */
[----:B------:R-:W-:Y:S05]  /*afb0*/  BRA `(.L_x_293) ;  /* 0xffffff9c00f07947 */ /* 0x000fea000383ffff */
.L_x_98:
[----:B------:R-:W-:-:S07]  /*afc0*/  MOV R0, UR4 ;  /* 0x0000000400007c02 */ /* 0x000fce0008000f00 */
.L_x_294:
[----:B-1----:R1:W2:Y:S02]  /*afd0*/  SYNCS.PHASECHK.TRANS64.TRYWAIT P0, [R0+URZ], R3 ;  /* 0x00000003000075a7 */ /* 0x0022a400080011ff */
[----:B--2---:R-:W-:Y:S05]  /*afe0*/  @!P0 NANOSLEEP.SYNCS 0x989680 ;  /* 0x009896800000895d */ /* 0x004fea0003900000 */
[----:B------:R-:W2:Y:S02]  /*aff0*/  @!P0 SYNCS.PHASECHK.TRANS64 P0, [R0+URZ], R3 ;  /* 0x00000003000085a7 */ /* 0x000ea400080010ff */
[----:B--2---:R-:W-:Y:S05]  /*b000*/  @!P0 BRA `(.L_x_294) ;  /* 0xfffffffc00f08947 */ /* 0x004fea000383ffff */
[----:B------:R-:W-:Y:S05]  /*b010*/  BRA `(.L_x_295) ;  /* 0xffffff9c00fc7947 */ /* 0x000fea000383ffff */
.L_x_99:
[----:B------:R-:W-:-:S07]  /*b020*/  MOV R0, UR4 ;  /* 0x0000000400007c02 */ /* 0x000fce0008000f00 */
.L_x_296:
[----:B-1----:R1:W2:Y:S02]  /*b030*/  SYNCS.PHASECHK.TRANS64.TRYWAIT P0, [R0+URZ], R3 ;  /* 0x00000003000075a7 */ /* 0x0022a400080011ff */
[----:B--2---:R-:W-:Y:S05]  /*b040*/  @!P0 NANOSLEEP.SYNCS 0x989680 ;  /* 0x009896800000895d */ /* 0x004fea0003900000 */
[----:B------:R-:W2:Y:S02]  /*b050*/  @!P0 SYNCS.PHASECHK.TRANS64 P0, [R0+URZ], R3 ;  /* 0x00000003000085a7 */ /* 0x000ea400080010ff */
[----:B--2---:R-:W-:Y:S05]  /*b060*/  @!P0 BRA `(.L_x_296) ;  /* 0xfffffffc00f08947 */ /* 0x004fea000383ffff */
[----:B------:R-:W-:Y:S05]  /*b070*/  BRA `(.L_x_297) ;  /* 0xffffffa000087947 */ /* 0x000fea000383ffff */
.L_x_100:
[----:B------:R-:W-:-:S07]  /*b080*/  MOV R0, UR4 ;  /* 0x0000000400007c02 */ /* 0x000fce0008000f00 */
.L_x_298:
[----:B-1----:R1:W2:Y:S02]  /*b090*/  SYNCS.PHASECHK.TRANS64.TRYWAIT P0, [R0+URZ], R3 ;  /* 0x00000003000075a7 */ /* 0x0022a400080011ff */
[----:B--2---:R-:W-:Y:S05]  /*b0a0*/  @!P0 NANOSLEEP.SYNCS 0x989680 ;  /* 0x009896800000895d */ /* 0x004fea0003900000 */
[----:B------:R-:W2:Y:S02]  /*b0b0*/  @!P0 SYNCS.PHASECHK.TRANS64 P0, [R0+URZ], R3 ;  /* 0x00000003000085a7 */ /* 0x000ea400080010ff */
[----:B--2---:R-:W-:Y:S05]  /*b0c0*/  @!P0 BRA `(.L_x_298) ;  /* 0xfffffffc00f08947 */ /* 0x004fea000383ffff */
[----:B------:R-:W-:Y:S05]  /*b0d0*/  BRA `(.L_x_299) ;  /* 0xffffffa000147947 */ /* 0x000fea000383ffff */
.L_x_101:
[----:B------:R-:W-:-:S07]  /*b0e0*/  MOV R0, UR4 ;  /* 0x0000000400007c02 */ /* 0x000fce0008000f00 */
.L_x_300:
[----:B-1----:R1:W2:Y:S02]  /*b0f0*/  SYNCS.PHASECHK.TRANS64.TRYWAIT P0, [R0+URZ], R3 ;  /* 0x00000003000075a7 */ /* 0x0022a400080011ff */
[----:B--2---:R-:W-:Y:S05]  /*b100*/  @!P0 NANOSLEEP.SYNCS 0x989680 ;  /* 0x009896800000895d */ /* 0x004fea0003900000 */
[----:B------:R-:W2:Y:S02]  /*b110*/  @!P0 SYNCS.PHASECHK.TRANS64 P0, [R0+URZ], R3 ;  /* 0x00000003000085a7 */ /* 0x000ea400080010ff */
[----:B--2---:R-:W-:Y:S05]  /*b120*/  @!P0 BRA `(.L_x_300) ;  /* 0xfffffffc00f08947 */ /* 0x004fea000383ffff */
[----:B------:R-:W-:Y:S05]  /*b130*/  BRA `(.L_x_301) ;  /* 0xffffffa000207947 */ /* 0x000fea000383ffff */
.L_x_102:
[----:B------:R-:W-:-:S07]  /*b140*/  MOV R0, UR4 ;  /* 0x0000000400007c02 */ /* 0x000fce0008000f00 */
.L_x_302:
[----:B-1----:R1:W2:Y:S02]  /*b150*/  SYNCS.PHASECHK.TRANS64.TRYWAIT P0, [R0+URZ], R3 ;  /* 0x00000003000075a7 */ /* 0x0022a400080011ff */
[----:B--2---:R-:W-:Y:S05]  /*b160*/  @!P0 NANOSLEEP.SYNCS 0x989680 ;  /* 0x009896800000895d */ /* 0x004fea0003900000 */
[----:B------:R-:W2:Y:S02]  /*b170*/  @!P0 SYNCS.PHASECHK.TRANS64 P0, [R0+URZ], R3 ;  /* 0x00000003000085a7 */ /* 0x000ea400080010ff */
[----:B--2---:R-:W-:Y:S05]  /*b180*/  @!P0 BRA `(.L_x_302) ;  /* 0xfffffffc00f08947 */ /* 0x004fea000383ffff */
[----:B------:R-:W-:Y:S05]  /*b190*/  BRA `(.L_x_303) ;  /* 0xffffffa0002c7947 */ /* 0x000fea000383ffff */
.L_x_103:
[----:B------:R-:W-:-:S07]  /*b1a0*/  MOV R0, UR4 ;  /* 0x0000000400007c02 */ /* 0x000fce0008000f00 */
.L_x_304:
[----:B-1----:R1:W2:Y:S02]  /*b1b0*/  SYNCS.PHASECHK.TRANS64.TRYWAIT P0, [R0+URZ], R3 ;  /* 0x00000003000075a7 */ /* 0x0022a400080011ff */
[----:B--2---:R-:W-:Y:S05]  /*b1c0*/  @!P0 NANOSLEEP.SYNCS 0x989680 ;  /* 0x009896800000895d */ /* 0x004fea0003900000 */
[----:B------:R-:W2:Y:S02]  /*b1d0*/  @!P0 SYNCS.PHASECHK.TRANS64 P0, [R0+URZ], R3 ;  /* 0x00000003000085a7 */ /* 0x000ea400080010ff */
[----:B--2---:R-:W-:Y:S05]  /*b1e0*/  @!P0 BRA `(.L_x_304) ;  /* 0xfffffffc00f08947 */ /* 0x004fea000383ffff */
[----:B------:R-:W-:Y:S05]  /*b1f0*/  BRA `(.L_x_305) ;  /* 0xffffffa000387947 */ /* 0x000fea000383ffff */
.L_x_104:
[----:B------:R-:W-:-:S07]  /*b200*/  MOV R0, UR4 ;  /* 0x0000000400007c02 */ /* 0x000fce0008000f00 */
.L_x_306:
[----:B-1----:R1:W2:Y:S02]  /*b210*/  SYNCS.PHASECHK.TRANS64.TRYWAIT P0, [R0+URZ], R3 ;  /* 0x00000003000075a7 */ /* 0x0022a400080011ff */
[----:B--2---:R-:W-:Y:S05]  /*b220*/  @!P0 NANOSLEEP.SYNCS 0x989680 ;  /* 0x009896800000895d */ /* 0x004fea0003900000 */
[----:B------:R-:W2:Y:S02]  /*b230*/  @!P0 SYNCS.PHASECHK.TRANS64 P0, [R0+URZ], R3 ;  /* 0x00000003000085a7 */ /* 0x000ea400080010ff */
[----:B--2---:R-:W-:Y:S05]  /*b240*/  @!P0 BRA `(.L_x_306) ;  /* 0xfffffffc00f08947 */ /* 0x004fea000383ffff */
[----:B------:R-:W-:Y:S05]  /*b250*/  BRA `(.L_x_307) ;  /* 0xffffffa000447947 */ /* 0x000fea000383ffff */
.L_x_105:
[----:B------:R-:W-:-:S07]  /*b260*/  MOV R0, UR4 ;  /* 0x0000000400007c02 */ /* 0x000fce0008000f00 */
.L_x_308:
[----:B-1----:R1:W2:Y:S02]  /*b270*/  SYNCS.PHASECHK.TRANS64.TRYWAIT P0, [R0+URZ], R3 ;  /* 0x00000003000075a7 */ /* 0x0022a400080011ff */
[----:B--2---:R-:W-:Y:S05]  /*b280*/  @!P0 NANOSLEEP.SYNCS 0x989680 ;  /* 0x009896800000895d */ /* 0x004fea0003900000 */
[----:B------:R-:W2:Y:S02]  /*b290*/  @!P0 SYNCS.PHASECHK.TRANS64 P0, [R0+URZ], R3 ;  /* 0x00000003000085a7 */ /* 0x000ea400080010ff */
[----:B--2---:R-:W-:Y:S05]  /*b2a0*/  @!P0 BRA `(.L_x_308) ;  /* 0xfffffffc00f08947 */ /* 0x004fea000383ffff */
[----:B------:R-:W-:Y:S05]  /*b2b0*/  BRA `(.L_x_309) ;  /* 0xffffffa000507947 */ /* 0x000fea000383ffff */
.L_x_106:
[----:B------:R-:W-:-:S07]  /*b2c0*/  MOV R0, UR4 ;  /* 0x0000000400007c02 */ /* 0x000fce0008000f00 */
.L_x_310:
[----:B-1----:R1:W2:Y:S02]  /*b2d0*/  SYNCS.PHASECHK.TRANS64.TRYWAIT P0, [R0+URZ], R3 ;  /* 0x00000003000075a7 */ /* 0x0022a400080011ff */
[----:B--2---:R-:W-:Y:S05]  /*b2e0*/  @!P0 NANOSLEEP.SYNCS 0x989680 ;  /* 0x009896800000895d */ /* 0x004fea0003900000 */
[----:B------:R-:W2:Y:S02]  /*b2f0*/  @!P0 SYNCS.PHASECHK.TRANS64 P0, [R0+URZ], R3 ;  /* 0x00000003000085a7 */ /* 0x000ea400080010ff */
[----:B--2---:R-:W-:Y:S05]  /*b300*/  @!P0 BRA `(.L_x_310) ;  /* 0xfffffffc00f08947 */ /* 0x004fea000383ffff */
[----:B------:R-:W-:Y:S05]  /*b310*/  BRA `(.L_x_311) ;  /* 0xffffffa0005c7947 */ /* 0x000fea000383ffff */
.L_x_107:
[----:B------:R-:W-:-:S07]  /*b320*/  MOV R0, UR4 ;  /* 0x0000000400007c02 */ /* 0x000fce0008000f00 */
.L_x_312:
[----:B-1----:R1:W2:Y:S02]  /*b330*/  SYNCS.PHASECHK.TRANS64.TRYWAIT P0, [R0+URZ], R3 ;  /* 0x00000003000075a7 */ /* 0x0022a400080011ff */
[----:B--2---:R-:W-:Y:S05]  /*b340*/  @!P0 NANOSLEEP.SYNCS 0x989680 ;  /* 0x009896800000895d */ /* 0x004fea0003900000 */
[----:B------:R-:W2:Y:S02]  /*b350*/  @!P0 SYNCS.PHASECHK.TRANS64 P0, [R0+URZ], R3 ;  /* 0x00000003000085a7 */ /* 0x000ea400080010ff */
[----:B--2---:R-:W-:Y:S05]  /*b360*/  @!P0 BRA `(.L_x_312) ;  /* 0xfffffffc00f08947 */ /* 0x004fea000383ffff */
[----:B------:R-:W-:Y:S05]  /*b370*/  BRA `(.L_x_313) ;  /* 0xffffffa000687947 */ /* 0x000fea000383ffff */
.L_x_108:
[----:B------:R-:W-:-:S07]  /*b380*/  MOV R0, UR4 ;  /* 0x0000000400007c02 */ /* 0x000fce0008000f00 */
.L_x_314:
[----:B-1----:R1:W2:Y:S02]  /*b390*/  SYNCS.PHASECHK.TRANS64.TRYWAIT P0, [R0+URZ], R3 ;  /* 0x00000003000075a7 */ /* 0x0022a400080011ff */
[----:B--2---:R-:W-:Y:S05]  /*b3a0*/  @!P0 NANOSLEEP.SYNCS 0x989680 ;  /* 0x009896800000895d */ /* 0x004fea0003900000 */
[----:B------:R-:W2:Y:S02]  /*b3b0*/  @!P0 SYNCS.PHASECHK.TRANS64 P0, [R0+URZ], R3 ;  /* 0x00000003000085a7 */ /* 0x000ea400080010ff */
[----:B--2---:R-:W-:Y:S05]  /*b3c0*/  @!P0 BRA `(.L_x_314) ;  /* 0xfffffffc00f08947 */ /* 0x004fea000383ffff */
[----:B------:R-:W-:Y:S05]  /*b3d0*/  BRA `(.L_x_315) ;  /* 0xffffffa000747947 */ /* 0x000fea000383ffff */
.L_x_109:
[----:B------:R-:W-:-:S07]  /*b3e0*/  MOV R0, UR4 ;  /* 0x0000000400007c02 */ /* 0x000fce0008000f00 */
.L_x_316:
[----:B-1----:R1:W2:Y:S02]  /*b3f0*/  SYNCS.PHASECHK.TRANS64.TRYWAIT P0, [R0+URZ], R3 ;  /* 0x00000003000075a7 */ /* 0x0022a400080011ff */
[----:B--2---:R-:W-:Y:S05]  /*b400*/  @!P0 NANOSLEEP.SYNCS 0x989680 ;  /* 0x009896800000895d */ /* 0x004fea0003900000 */
[----:B------:R-:W2:Y:S02]  /*b410*/  @!P0 SYNCS.PHASECHK.TRANS64 P0, [R0+URZ], R3 ;  /* 0x00000003000085a7 */ /* 0x000ea400080010ff */
[----:B--2---:R-:W-:Y:S05]  /*b420*/  @!P0 BRA `(.L_x_316) ;  /* 0xfffffffc00f08947 */ /* 0x004fea000383ffff */
[----:B------:R-:W-:Y:S05]  /*b430*/  BRA `(.L_x_317) ;  /* 0xffffffa000807947 */ /* 0x000fea000383ffff */
.L_x_110:
[----:B------:R-:W-:-:S07]  /*b440*/  MOV R0, UR4 ;  /* 0x0000000400007c02 */ /* 0x000fce0008000f00 */
.L_x_318:
[----:B-1----:R1:W2:Y:S02]  /*b450*/  SYNCS.PHASECHK.TRANS64.TRYWAIT P0, [R0+URZ], R3 ;  /* 0x00000003000075a7 */ /* 0x0022a400080011ff */
[----:B--2---:R-:W-:Y:S05]  /*b460*/  @!P0 NANOSLEEP.SYNCS 0x989680 ;  /* 0x009896800000895d */ /* 0x004fea0003900000 */
[----:B------:R-:W2:Y:S02]  /*b470*/  @!P0 SYNCS.PHASECHK.TRANS64 P0, [R0+URZ], R3 ;  /* 0x00000003000085a7 */ /* 0x000ea400080010ff */
[----:B--2---:R-:W-:Y:S05]  /*b480*/  @!P0 BRA `(.L_x_318) ;  /* 0xfffffffc00f08947 */ /* 0x004fea000383ffff */
[----:B------:R-:W-:Y:S05]  /*b490*/  BRA `(.L_x_319) ;  /* 0xffffffa0008c7947 */ /* 0x000fea000383ffff */
.L_x_111:
[----:B------:R-:W-:-:S07]  /*b4a0*/  MOV R0, UR4 ;  /* 0x0000000400007c02 */ /* 0x000fce0008000f00 */
.L_x_320:
[----:B-1----:R1:W2:Y:S02]  /*b4b0*/  SYNCS.PHASECHK.TRANS64.TRYWAIT P0, [R0+URZ], R3 ;  /* 0x00000003000075a7 */ /* 0x0022a400080011ff */
[----:B--2---:R-:W-:Y:S05]  /*b4c0*/  @!P0 NANOSLEEP.SYNCS 0x989680 ;  /* 0x009896800000895d */ /* 0x004fea0003900000 */
[----:B------:R-:W2:Y:S02]  /*b4d0*/  @!P0 SYNCS.PHASECHK.TRANS64 P0, [R0+URZ], R3 ;  /* 0x00000003000085a7 */ /* 0x000ea400080010ff */
[----:B--2---:R-:W-:Y:S05]  /*b4e0*/  @!P0 BRA `(.L_x_320) ;  /* 0xfffffffc00f08947 */ /* 0x004fea000383ffff */
[----:B------:R-:W-:Y:S05]  /*b4f0*/  BRA `(.L_x_321) ;  /* 0xffffffa000987947 */ /* 0x000fea000383ffff */
.L_x_112:
[----:B------:R-:W-:-:S07]  /*b500*/  MOV R0, UR4 ;  /* 0x0000000400007c02 */ /* 0x000fce0008000f00 */
.L_x_322:
[----:B-1----:R1:W2:Y:S02]  /*b510*/  SYNCS.PHASECHK.TRANS64.TRYWAIT P0, [R0+URZ], R3 ;  /* 0x00000003000075a7 */ /* 0x0022a400080011ff */
[----:B--2---:R-:W-:Y:S05]  /*b520*/  @!P0 NANOSLEEP.SYNCS 0x989680 ;  /* 0x009896800000895d */ /* 0x004fea0003900000 */
[----:B------:R-:W2:Y:S02]  /*b530*/  @!P0 SYNCS.PHASECHK.TRANS64 P0, [R0+URZ], R3 ;  /* 0x00000003000085a7 */ /* 0x000ea400080010ff */
[----:B--2---:R-:W-:Y:S05]  /*b540*/  @!P0 BRA `(.L_x_322) ;  /* 0xfffffffc00f08947 */ /* 0x004fea000383ffff */
[----:B------:R-:W-:Y:S05]  /*b550*/  BRA `(.L_x_323) ;  /* 0xffffffa000a47947 */ /* 0x000fea000383ffff */
.L_x_113:
[----:B------:R-:W-:-:S07]  /*b560*/  MOV R0, UR4 ;  /* 0x0000000400007c02 */ /* 0x000fce0008000f00 */
.L_x_324:
[----:B-1----:R1:W2:Y:S02]  /*b570*/  SYNCS.PHASECHK.TRANS64.TRYWAIT P0, [R0+URZ], R3 ;  /* 0x00000003000075a7 */ /* 0x0022a400080011ff */
[----:B--2---:R-:W-:Y:S05]  /*b580*/  @!P0 NANOSLEEP.SYNCS 0x989680 ;  /* 0x009896800000895d */ /* 0x004fea0003900000 */
[----:B------:R-:W2:Y:S02]  /*b590*/  @!P0 SYNCS.PHASECHK.TRANS64 P0, [R0+URZ], R3 ;  /* 0x00000003000085a7 */ /* 0x000ea400080010ff */
[----:B--2---:R-:W-:Y:S05]  /*b5a0*/  @!P0 BRA `(.L_x_324) ;  /* 0xfffffffc00f08947 */ /* 0x004fea000383ffff */
[----:B------:R-:W-:Y:S05]  /*b5b0*/  BRA `(.L_x_325) ;  /* 0xffffffa000b07947 */ /* 0x000fea000383ffff */
.L_x_114:
[----:B------:R-:W-:-:S07]  /*b5c0*/  MOV R0, UR4 ;  /* 0x0000000400007c02 */ /* 0x000fce0008000f00 */
.L_x_326:
[----:B-1----:R1:W2:Y:S02]  /*b5d0*/  SYNCS.PHASECHK.TRANS64.TRYWAIT P0, [R0+URZ], R3 ;  /* 0x00000003000075a7 */ /* 0x0022a400080011ff */
[----:B--2---:R-:W-:Y:S05]  /*b5e0*/  @!P0 NANOSLEEP.SYNCS 0x989680 ;  /* 0x009896800000895d */ /* 0x004fea0003900000 */
[----:B------:R-:W2:Y:S02]  /*b5f0*/  @!P0 SYNCS.PHASECHK.TRANS64 P0, [R0+URZ], R3 ;  /* 0x00000003000085a7 */ /* 0x000ea400080010ff */
[----:B--2---:R-:W-:Y:S05]  /*b600*/  @!P0 BRA `(.L_x_326) ;  /* 0xfffffffc00f08947 */ /* 0x004fea000383ffff */
[----:B------:R-:W-:Y:S05]  /*b610*/  BRA `(.L_x_327) ;  /* 0xffffffa000bc7947 */ /* 0x000fea000383ffff */
.L_x_117:
[----:B--2---:R2:W3:Y:S02]  /*b620*/  SYNCS.PHASECHK.TRANS64.TRYWAIT P0, [R2+URZ+0x500], R4 ;  /* 0x00050004020075a7 */ /* 0x0044e400080011ff */
[----:B---3--:R-:W-:Y:S05]  /*b630*/  @!P0 NANOSLEEP.SYNCS 0x989680 ;  /* 0x009896800000895d */ /* 0x008fea0003900000 */
[----:B------:R-:W3:Y:S02]  /*b640*/  @!P0 SYNCS.PHASECHK.TRANS64 P0, [R2+URZ+0x500], R4 ;  /* 0x00050004020085a7 */ /* 0x000ee400080010ff */
[----:B---3--:R-:W-:Y:S05]  /*b650*/  @!P0 BRA `(.L_x_117) ;  /* 0xfffffffc00f08947 */ /* 0x008fea000383ffff */
[----:B------:R-:W-:Y:S05]  /*b660*/  BRA `(.L_x_328) ;  /* 0xffffffa400187947 */ /* 0x000fea000383ffff */
.L_x_118:
[----:B------:R-:W-:-:S07]  /*b670*/  MOV R2, UR5 ;  /* 0x0000000500027c02 */ /* 0x000fce0008000f00 */
.L_x_329:
[----:B--2---:R2:W3:Y:S02]  /*b680*/  SYNCS.PHASECHK.TRANS64.TRYWAIT P0, [R2+URZ+0x4b0], R5 ;  /* 0x0004b005020075a7 */ /* 0x0044e400080011ff */
[----:B---3--:R-:W-:Y:S05]  /*b690*/  @!P0 NANOSLEEP.SYNCS 0x989680 ;  /* 0x009896800000895d */ /* 0x008fea0003900000 */
[----:B------:R-:W3:Y:S02]  /*b6a0*/  @!P0 SYNCS.PHASECHK.TRANS64 P0, [R2+URZ+0x4b0], R5 ;  /* 0x0004b005020085a7 */ /* 0x000ee400080010ff */
[----:B---3--:R-:W-:Y:S05]  /*b6b0*/  @!P0 BRA `(.L_x_329) ;  /* 0xfffffffc00f08947 */ /* 0x008fea000383ffff */
[----:B------:R-:W-:Y:S05]  /*b6c0*/  BRA `(.L_x_330) ;  /* 0xffffffa400287947 */ /* 0x000fea000383ffff */
.L_x_119:
[----:B--2---:R2:W3:Y:S02]  /*b6d0*/  SYNCS.PHASECHK.TRANS64.TRYWAIT P1, [R2+URZ+0x4a0], R4 ;  /* 0x0004a004020075a7 */ /* 0x0044e400080211ff */
[----:B---3--:R-:W-:Y:S05]  /*b6e0*/  @!P1 NANOSLEEP.SYNCS 0x989680 ;  /* 0x009896800000995d */ /* 0x008fea0003900000 */
[----:B------:R-:W3:Y:S02]  /*b6f0*/  @!P1 SYNCS.PHASECHK.TRANS64 P1, [R2+URZ+0x4a0], R4 ;  /* 0x0004a004020095a7 */ /* 0x000ee400080210ff */
[----:B---3--:R-:W-:Y:S05]  /*b700*/  @!P1 BRA `(.L_x_119) ;  /* 0xfffffffc00f09947 */ /* 0x008fea000383ffff */
[----:B------:R-:W-:Y:S05]  /*b710*/  BRA `(.L_x_331) ;  /* 0xffffffa400587947 */ /* 0x000fea000383ffff */
.L_x_122:
[----:B------:R-:W-:-:S07]  /*b720*/  MOV R0, UR5 ;  /* 0x0000000500007c02 */ /* 0x000fce0008000f00 */
.L_x_332:
[----:B--2---:R2:W3:Y:S02]  /*b730*/  SYNCS.PHASECHK.TRANS64.TRYWAIT P0, [R0+URZ+0x4b0], R2 ;  /* 0x0004b002000075a7 */ /* 0x0044e400080011ff */
[----:B---3--:R-:W-:Y:S05]  /*b740*/  @!P0 NANOSLEEP.SYNCS 0x989680 ;  /* 0x009896800000895d */ /* 0x008fea0003900000 */
[----:B------:R-:W3:Y:S02]  /*b750*/  @!P0 SYNCS.PHASECHK.TRANS64 P0, [R0+URZ+0x4b0], R2 ;  /* 0x0004b002000085a7 */ /* 0x000ee400080010ff */
[----:B---3--:R-:W-:Y:S05]  /*b760*/  @!P0 BRA `(.L_x_332) ;  /* 0xfffffffc00f08947 */ /* 0x008fea000383ffff */
[----:B------:R-:W-:Y:S05]  /*b770*/  BRA `(.L_x_121) ;  /* 0xffffffa400ac7947 */ /* 0x000fea000383ffff */
.L_x_131:
[----:B--2---:R-:W-:-:S04]  /*b780*/  MOV R5, UR4 ;  /* 0x0000000400057c02 */ /* 0x004fc80008000f00 */
[----:B------:R2:W3:Y:S03]  /*b790*/  SYNCS.PHASECHK.TRANS64.TRYWAIT P0, [R5+URZ+0x8], R6 ;  /* 0x00000806050075a7 */ /* 0x0004e600080011ff */
[----:B---3--:R-:W-:Y:S05]  /*b7a0*/  @!P0 NANOSLEEP.SYNCS 0x989680 ;  /* 0x009896800000895d */ /* 0x008fea0003900000 */
[----:B------:R-:W3:Y:S02]  /*b7b0*/  @!P0 SYNCS.PHASECHK.TRANS64 P0, [R5+URZ+0x8], R6 ;  /* 0x00000806050085a7 */ /* 0x000ee400080010ff */
[----:B---3--:R-:W-:Y:S05]  /*b7c0*/  @!P0 BRA `(.L_x_131) ;  /* 0xfffffffc00ec8947 */ /* 0x008fea000383ffff */
[----:B------:R-:W-:Y:S05]  /*b7d0*/  BRA `(.L_x_130) ;  /* 0xffffffa800607947 */ /* 0x000fea000383ffff */
.L_x_133:
[----:B------:R-:W-:Y:S01]  /*b7e0*/  BSSY B0, `(.L_x_333) ;  /* 0x0000006000007945 */ /* 0x000fe20003800000 */
[----:B------:R-:W-:-:S07]  /*b7f0*/  MOV R15, 0xffffffff ;  /* 0xffffffff000f7802 */ /* 0x000fce0000000f00 */
[----:B-12--5:R-:W-:Y:S05]  /*b800*/  WARPSYNC.COLLECTIVE R15, `(.L_x_334) ;  /* 0x000000000f0c7348 */ /* 0x026fea0003c00000 */
[----:B------:R-:W-:Y:S02]  /*b810*/  ELECT P6, UR79, PT ;  /* 0x00000000004f782f */ /* 0x000fe400038c0000 */
[----:B------:R-:W-:Y:S01]  /*b820*/  MOV R14, UR79 ;  /* 0x0000004f000e7c02 */ /* 0x000fe20008000f00 */
[----:B-12--5:R-:W-:Y:S10]  /*b830*/  ENDCOLLECTIVE ;  /* 0x000000000000791b */ /* 0x026ff40003800000 */
.L_x_334:
[----:B------:R-:W-:Y:S05]  /*b840*/  BSYNC B0 ;  /* 0x0000000000007941 */ /* 0x000fea0003800000 */
.L_x_333:
[----:B------:R-:W-:Y:S01]  /*b850*/  PLOP3.LUT P0, PT, P6, PT, PT, 0x80, 0x8 ;  /* 0x000000000008781c */ /* 0x000fe2000370f070 */
[----:B------:R-:W-:-:S12]  /*b860*/  BRA `(.L_x_335) ;  /* 0xffffffa8008c7947 */ /* 0x000fd8000383ffff */
.L_x_135:
[----:B--2---:R-:W-:-:S04]  /*b870*/  MOV R0, UR4 ;  /* 0x0000000400007c02 */ /* 0x004fc80008000f00 */
[----:B------:R2:W3:Y:S03]  /*b880*/  SYNCS.PHASECHK.TRANS64.TRYWAIT P0, [R0+URZ+0x8], R4 ;  /* 0x00000804000075a7 */ /* 0x0004e600080011ff */
[----:B---3--:R-:W-:Y:S05]  /*b890*/  @!P0 NANOSLEEP.SYNCS 0x989680 ;  /* 0x009896800000895d */ /* 0x008fea0003900000 */
[----:B------:R-:W3:Y:S02]  /*b8a0*/  @!P0 SYNCS.PHASECHK.TRANS64 P0, [R0+URZ+0x8], R4 ;  /* 0x00000804000085a7 */ /* 0x000ee400080010ff */
[----:B---3--:R-:W-:Y:S05]  /*b8b0*/  @!P0 BRA `(.L_x_135) ;  /* 0xfffffffc00ec8947 */ /* 0x008fea000383ffff */
[----:B------:R-:W-:Y:S05]  /*b8c0*/  BRA `(.L_x_134) ;  /* 0xffffffa800907947 */ /* 0x000fea000383ffff */
.L_x_136:
[----:B--2---:R2:W3:Y:S02]  /*b8d0*/  SYNCS.PHASECHK.TRANS64.TRYWAIT P0, [R0+URZ+0x4a0], R4 ;  /* 0x0004a004000075a7 */ /* 0x0044e400080011ff */
[----:B---3--:R-:W-:Y:S05]  /*b8e0*/  @!P0 NANOSLEEP.SYNCS 0x989680 ;  /* 0x009896800000895d */ /* 0x008fea0003900000 */
[----:B------:R-:W3:Y:S02]  /*b8f0*/  @!P0 SYNCS.PHASECHK.TRANS64 P0, [R0+URZ+0x4a0], R4 ;  /* 0x0004a004000085a7 */ /* 0x000ee400080010ff */
[----:B---3--:R-:W-:Y:S05]  /*b900*/  @!P0 BRA `(.L_x_136) ;  /* 0xfffffffc00f08947 */ /* 0x008fea000383ffff */
[----:B------:R-:W-:Y:S05]  /*b910*/  BRA `(.L_x_336) ;  /* 0xffffffac00647947 */ /* 0x000fea000383ffff */
.L_x_138:
[----:B------:R-:W-:-:S07]  /*b920*/  MOV R0, UR9 ;  /* 0x0000000900007c02 */ /* 0x000fce0008000f00 */
.L_x_337:
[----:B--2---:R2:W3:Y:S02]  /*b930*/  SYNCS.PHASECHK.TRANS64.TRYWAIT P0, [R0+URZ+0x4e0], R4 ;  /* 0x0004e004000075a7 */ /* 0x0044e400080011ff */
[----:B---3--:R-:W-:Y:S05]  /*b940*/  @!P0 NANOSLEEP.SYNCS 0x989680 ;  /* 0x009896800000895d */ /* 0x008fea0003900000 */
[----:B------:R-:W3:Y:S02]  /*b950*/  @!P0 SYNCS.PHASECHK.TRANS64 P0, [R0+URZ+0x4e0], R4 ;  /* 0x0004e004000085a7 */ /* 0x000ee400080010ff */
[----:B---3--:R-:W-:Y:S05]  /*b960*/  @!P0 BRA `(.L_x_337) ;  /* 0xfffffffc00f08947 */ /* 0x008fea000383ffff */
[----:B------:R-:W-:Y:S05]  /*b970*/  BRA `(.L_x_338) ;  /* 0xffffffac00ac7947 */ /* 0x000fea000383ffff */
.L_x_141:
[----:B------:R-:W-:Y:S07]  /*b980*/  MOV R0, UR7 ;  /* 0x0000000700007c02 */ /* 0x000fee0008000f00 */
.L_x_339:
[----:B--2---:R2:W3:Y:S02]  /*b990*/  SYNCS.PHASECHK.TRANS64.TRYWAIT P0, [R0+URZ], R4 ;  /* 0x00000004000075a7 */ /* 0x0044e400080011ff */
[----:B---3--:R-:W-:Y:S05]  /*b9a0*/  @!P0 NANOSLEEP.SYNCS 0x989680 ;  /* 0x009896800000895d */ /* 0x008fea0003900000 */
[----:B------:R-:W3:Y:S02]  /*b9b0*/  @!P0 SYNCS.PHASECHK.TRANS64 P0, [R0+URZ], R4 ;  /* 0x00000004000085a7 */ /* 0x000ee400080010ff */
[----:B---3--:R-:W-:Y:S05]  /*b9c0*/  @!P0 BRA `(.L_x_339) ;  /* 0xfffffffc00f08947 */ /* 0x008fea000383ffff */
[----:B------:R-:W-:Y:S05]  /*b9d0*/  BRA `(.L_x_140) ;  /* 0xffffffac00c47947 */ /* 0x000fea000383ffff */
.L_x_145:
[----:B--2---:R-:W-:-:S07]  /*b9e0*/  MOV R0, UR7 ;  /* 0x0000000700007c02 */ /* 0x004fce0008000f00 */
.L_x_340:
[----:B--2---:R2:W3:Y:S02]  /*b9f0*/  SYNCS.PHASECHK.TRANS64.TRYWAIT P0, [R0+URZ], R2 ;  /* 0x00000002000075a7 */ /* 0x0044e400080011ff */
[----:B---3--:R-:W-:Y:S05]  /*ba00*/  @!P0 NANOSLEEP.SYNCS 0x989680 ;  /* 0x009896800000895d */ /* 0x008fea0003900000 */
[----:B------:R-:W3:Y:S02]  /*ba10*/  @!P0 SYNCS.PHASECHK.TRANS64 P0, [R0+URZ], R2 ;  /* 0x00000002000085a7 */ /* 0x000ee400080010ff */
[----:B---3--:R-:W-:Y:S05]  /*ba20*/  @!P0 BRA `(.L_x_340) ;  /* 0xfffffffc00f08947 */ /* 0x008fea000383ffff */
[----:B------:R-:W-:Y:S05]  /*ba30*/  BRA `(.L_x_341) ;  /* 0xffffffb0007c7947 */ /* 0x000fea000383ffff */
.L_x_146:
[----:B------:R-:W-:-:S07]  /*ba40*/  MOV R0, UR7 ;  /* 0x0000000700007c02 */ /* 0x000fce0008000f00 */
.L_x_342:
[----:B-1----:R1:W2:Y:S02]  /*ba50*/  SYNCS.PHASECHK.TRANS64.TRYWAIT P0, [R0+URZ], R3 ;  /* 0x00000003000075a7 */ /* 0x0022a400080011ff */
[----:B--2---:R-:W-:Y:S05]  /*ba60*/  @!P0 NANOSLEEP.SYNCS 0x989680 ;  /* 0x009896800000895d */ /* 0x004fea0003900000 */
[----:B------:R-:W2:Y:S02]  /*ba70*/  @!P0 SYNCS.PHASECHK.TRANS64 P0, [R0+URZ], R3 ;  /* 0x00000003000085a7 */ /* 0x000ea400080010ff */
[----:B--2---:R-:W-:Y:S05]  /*ba80*/  @!P0 BRA `(.L_x_342) ;  /* 0xfffffffc00f08947 */ /* 0x004fea000383ffff */
[----:B------:R-:W-:Y:S05]  /*ba90*/  BRA `(.L_x_343) ;  /* 0xffffffb000887947 */ /* 0x000fea000383ffff */
.L_x_147:
[----:B------:R-:W-:-:S07]  /*baa0*/  MOV R0, UR7 ;  /* 0x0000000700007c02 */ /* 0x000fce0008000f00 */
.L_x_344:
[----:B-1----:R1:W2:Y:S02]  /*bab0*/  SYNCS.PHASECHK.TRANS64.TRYWAIT P0, [R0+URZ], R3 ;  /* 0x00000003000075a7 */ /* 0x0022a400080011ff */
[----:B--2---:R-:W-:Y:S05]  /*bac0*/  @!P0 NANOSLEEP.SYNCS 0x989680 ;  /* 0x009896800000895d */ /* 0x004fea0003900000 */
[----:B------:R-:W2:Y:S02]  /*bad0*/  @!P0 SYNCS.PHASECHK.TRANS64 P0, [R0+URZ], R3 ;  /* 0x00000003000085a7 */ /* 0x000ea400080010ff */
[----:B--2---:R-:W-:Y:S05]  /*bae0*/  @!P0 BRA `(.L_x_344) ;  /* 0xfffffffc00f08947 */ /* 0x004fea000383ffff */
[----:B------:R-:W-:Y:S05]  /*baf0*/  BRA `(.L_x_345) ;  /* 0xffffffb000947947 */ /* 0x000fea000383ffff */
.L_x_150:
[----:B------:R-:W-:-:S07]  /*bb00*/  MOV R0, UR6 ;  /* 0x0000000600007c02 */ /* 0x000fce0008000f00 */
.L_x_346:
[----:B-1----:R1:W2:Y:S02]  /*bb10*/  SYNCS.PHASECHK.TRANS64.TRYWAIT P1, [R0+URZ+0x520], R2 ;  /* 0x00052002000075a7 */ /* 0x0022a400080211ff */
[----:B--2---:R-:W-:Y:S05]  /*bb20*/  @!P1 NANOSLEEP.SYNCS 0x989680 ;  /* 0x009896800000995d */ /* 0x004fea0003900000 */
[----:B------:R-:W2:Y:S02]  /*bb30*/  @!P1 SYNCS.PHASECHK.TRANS64 P1, [R0+URZ+0x520], R2 ;  /* 0x00052002000095a7 */ /* 0x000ea400080210ff */
[----:B--2---:R-:W-:Y:S05]  /*bb40*/  @!P1 BRA `(.L_x_346) ;  /* 0xfffffffc00f09947 */ /* 0x004fea000383ffff */
[----:B------:R-:W-:Y:S05]  /*bb50*/  BRA `(.L_x_347) ;  /* 0xffffffb000e07947 */ /* 0x000fea000383ffff */
.L_x_155:
[----:B---3--:R3:W4:Y:S02]  /*bb60*/  SYNCS.PHASECHK.TRANS64.TRYWAIT P0, [R7+URZ+0x4a0], R0 ;  /* 0x0004a000070075a7 */ /* 0x00872400080011ff */
[----:B----4-:R-:W-:Y:S05]  /*bb70*/  @!P0 NANOSLEEP.SYNCS 0x989680 ;  /* 0x009896800000895d */ /* 0x010fea0003900000 */
[----:B------:R-:W4:Y:S02]  /*bb80*/  @!P0 SYNCS.PHASECHK.TRANS64 P0, [R7+URZ+0x4a0], R0 ;  /* 0x0004a000070085a7 */ /* 0x000f2400080010ff */
[----:B----4-:R-:W-:Y:S05]  /*bb90*/  @!P0 BRA `(.L_x_155) ;  /* 0xfffffffc00f08947 */ /* 0x010fea000383ffff */
[----:B------:R-:W-:Y:S05]  /*bba0*/  BRA `(.L_x_348) ;  /* 0xffffffb400f87947 */ /* 0x000fea000383ffff */
.L_x_158:
[----:B-1----:R-:W-:Y:S07]  /*bbb0*/  MOV R0, UR19 ;  /* 0x0000001300007c02 */ /* 0x002fee0008000f00 */
.L_x_349:
[----:B-1----:R1:W3:Y:S02]  /*bbc0*/  SYNCS.PHASECHK.TRANS64.TRYWAIT P2, [R0+URZ+0x498], R7 ;  /* 0x00049807000075a7 */ /* 0x0022e400080411ff */
[----:B---3--:R-:W-:Y:S05]  /*bbd0*/  @!P2 NANOSLEEP.SYNCS 0x989680 ;  /* 0x009896800000a95d */ /* 0x008fea0003900000 */
[----:B------:R-:W3:Y:S02]  /*bbe0*/  @!P2 SYNCS.PHASECHK.TRANS64 P2, [R0+URZ+0x498], R7 ;  /* 0x000498070000a5a7 */ /* 0x000ee400080410ff */
[----:B---3--:R-:W-:Y:S05]  /*bbf0*/  @!P2 BRA `(.L_x_349) ;  /* 0xfffffffc00f0a947 */ /* 0x008fea000383ffff */
[----:B------:R-:W-:Y:S05]  /*bc00*/  BRA `(.L_x_157) ;  /* 0xffffffbc00407947 */ /* 0x000fea000383ffff */
.L_x_161:
[----:B-1----:R-:W-:Y:S07]  /*bc10*/  MOV R0, UR19 ;  /* 0x0000001300007c02 */ /* 0x002fee0008000f00 */
.L_x_350:
[----:B-1----:R1:W3:Y:S02]  /*bc20*/  SYNCS.PHASECHK.TRANS64.TRYWAIT P0, [R0+URZ+0x488], R6 ;  /* 0x00048806000075a7 */ /* 0x0022e400080011ff */
[----:B---3--:R-:W-:Y:S05]  /*bc30*/  @!P0 NANOSLEEP.SYNCS 0x989680 ;  /* 0x009896800000895d */ /* 0x008fea0003900000 */
[----:B------:R-:W3:Y:S02]  /*bc40*/  @!P0 SYNCS.PHASECHK.TRANS64 P0, [R0+URZ+0x488], R6 ;  /* 0x00048806000085a7 */ /* 0x000ee400080010ff */
[----:B---3--:R-:W-:Y:S05]  /*bc50*/  @!P0 BRA `(.L_x_350) ;  /* 0xfffffffc00f08947 */ /* 0x008fea000383ffff */
[----:B------:R-:W-:Y:S05]  /*bc60*/  BRA `(.L_x_351) ;  /* 0xffffffbc008c7947 */ /* 0x000fea000383ffff */
.L_x_164:
[----:B--2---:R2:W4:Y:S02]  /*bc70*/  SYNCS.PHASECHK.TRANS64.TRYWAIT P0, [R3+URZ+0x4a0], R0 ;  /* 0x0004a000030075a7 */ /* 0x00452400080011ff */
[----:B----4-:R-:W-:Y:S05]  /*bc80*/  @!P0 NANOSLEEP.SYNCS 0x989680 ;  /* 0x009896800000895d */ /* 0x010fea0003900000 */
[----:B------:R-:W4:Y:S02]  /*bc90*/  @!P0 SYNCS.PHASECHK.TRANS64 P0, [R3+URZ+0x4a0], R0 ;  /* 0x0004a000030085a7 */ /* 0x000f2400080010ff */
[----:B----4-:R-:W-:Y:S05]  /*bca0*/  @!P0 BRA `(.L_x_164) ;  /* 0xfffffffc00f08947 */ /* 0x010fea000383ffff */
[----:B------:R-:W-:Y:S05]  /*bcb0*/  BRA `(.L_x_352) ;  /* 0xffffffc000dc7947 */ /* 0x000fea000383ffff */
.L_x_175:
[----:B-1----:R-:W-:Y:S04]  /*bcc0*/  MOV R0, UR57 ;  /* 0x0000003900007c02 */ /* 0x002fe80008000f00 */
[----:B------:R1:W2:Y:S03]  /*bcd0*/  SYNCS.PHASECHK.TRANS64.TRYWAIT P1, [R0+URZ+0x480], R3 ;  /* 0x00048003000075a7 */ /* 0x0002a600080211ff */
[----:B--2---:R-:W-:Y:S05]  /*bce0*/  @!P1 NANOSLEEP.SYNCS 0x989680 ;  /* 0x009896800000995d */ /* 0x004fea0003900000 */
[----:B------:R-:W2:Y:S02]  /*bcf0*/  @!P1 SYNCS.PHASECHK.TRANS64 P1, [R0+URZ+0x480], R3 ;  /* 0x00048003000095a7 */ /* 0x000ea400080210ff */
[----:B--2---:R-:W-:Y:S05]  /*bd00*/  @!P1 BRA `(.L_x_175) ;  /* 0xfffffffc00ec9947 */ /* 0x004fea000383ffff */
[----:B------:R-:W-:Y:S05]  /*bd10*/  BRA `(.L_x_174) ;  /* 0xffffffcc00ec7947 */ /* 0x000fea000383ffff */
.L_x_177:
[----:B------:R1:W1:Y:S02]  /*bd20*/  SYNCS.PHASECHK.TRANS64.TRYWAIT P1, [R82+URZ+0x4c0], R4 ;  /* 0x0004c004520075a7 */ /* 0x00026400080211ff */
[----:B-1----:R-:W-:Y:S05]  /*bd30*/  @!P1 NANOSLEEP.SYNCS 0x989680 ;  /* 0x009896800000995d */ /* 0x002fea0003900000 */
[----:B------:R-:W1:Y:S02]  /*bd40*/  @!P1 SYNCS.PHASECHK.TRANS64 P1, [R82+URZ+0x4c0], R4 ;  /* 0x0004c004520095a7 */ /* 0x000e6400080210ff */
[----:B-1----:R-:W-:Y:S05]  /*bd50*/  @!P1 BRA `(.L_x_177) ;  /* 0xfffffffc00f09947 */ /* 0x002fea000383ffff */
[----:B------:R-:W-:Y:S05]  /*bd60*/  BRA `(.L_x_176) ;  /* 0xffffffd000287947 */ /* 0x000fea000383ffff */
        .weak           $__internal_0_$__cuda_sm10x_tcgen05_guardrail_trap_col_being_dealloced_not_returned_by_alloc
        .type           $__internal_0_$__cuda_sm10x_tcgen05_guardrail_trap_col_being_dealloced_not_returned_by_alloc,@function
        .size           $__internal_0_$__cuda_sm10x_tcgen05_guardrail_trap_col_being_dealloced_not_returned_by_alloc,($__internal_1_$__cuda_sm10x_tcgen05_guardrail_trap_phase_invalid_during_alloc - $__internal_0_$__cuda_sm10x_tcgen05_guardrail_trap_col_being_dealloced_not_returned_by_alloc)
$__internal_0_$__cuda_sm10x_tcgen05_guardrail_trap_col_being_dealloced_not_returned_by_alloc:
[----:B------:R-:W-:Y:S05]  /*bd70*/  BPT.TRAP 0x1 ;  /* 0x000000040000795c */ /* 0x000fea0000300000 */
[----:B------:R-:W-:-:S04]  /*bd80*/  HFMA2 R3, -RZ, RZ, 0, 0 ;  /* 0x00000000ff037431 */ /* 0x000fc800000001ff */
[----:B------:R-:W-:Y:S05]  /*bd90*/  RET.REL.NODEC R2 `(_ZN7cutlass13device_kernelINS_4gemm6kernel13GemmUniversalIN4cute5tupleIJiiiiEEENS1_10collective13CollectiveMmaINS1_35MainloopSm100TmaUmmaWarpSpecializedILi72ELi2ELi4ENS5_IJNS4_1CILi4EEENSA_ILi2EEENSA_ILi1EEEEEEEENS5_IJNSA_ILi128EEENSA_ILi64EEENSA_ILi32EEEEEENS_12float_e4m3_tENS5_IJlSD_lEEESK_SL_NS4_8TiledMMAINS4_8MMA_AtomIJNS4_10MMA_TraitsINS4_25SM100_MMA_F8F6F4_2x1SM_SSEJSK_SK_fSG_SH_NS4_17integral_constantINS4_4UMMA5MajorELSS_0EEEST_NSQ_INSR_7ScaleInELSU_0EEESV_EEEEEENS4_6LayoutINS5_IJSD_SD_SD_EEENS5_IJNSA_ILi0EEES10_S10_EEEEENS5_IJNS4_10UnderscoreES13_S13_EEEEENS4_28SM100_TMA_2SM_LOAD_MULTICASTENS4_14ComposedLayoutINS4_7SwizzleILi1ELi4ELi3EEENS4_18smem_ptr_flag_bitsILi8EEENSY_INS5_IJNSA_ILi8EEESI_EEENS5_IJSI_SD_EEEEEEEvNS4_8identityES16_S1G_vS1H_EENS_8epilogue10collective18CollectiveEpilogueINS1J_23Sm100TmaWarpSpecializedILi1ELi1ELi32ELb0ELb0EEEJNS5_IJSH_SH_SI_EEENS5_IJNSY_ISH_SD_EES1P_EEESK_SL_SK_SL_NS1J_6fusion15FusionCallbacksIS1N_NS1R_17LinearCombinationISK_fSK_fLNS_15FloatRoundStyleE2EEES1O_S1Q_JEEENS4_5SM1004TMEM4LOAD26SM100_TMEM_LOAD_32dp32b32xENS4_13SM90_TMA_LOADENS17_INS18_ILi2ELi4ELi3EEES1B_NSY_INS5_IJS1C_SH_EEENS5_IJSH_SD_EEEEEEENS4_39AutoVectorizingCopyWithAssumedAlignmentILi128EEENS4_14SM90_TMA_STOREES26_S28_S28_EEEvvEEEEvNT_6ParamsE) ;  /* 0xffffff4002987950 */ /* 0x000fea0003c3ffff */
        .weak           $__internal_1_$__cuda_sm10x_tcgen05_guardrail_trap_phase_invalid_during_alloc
        .type           $__internal_1_$__cuda_sm10x_tcgen05_guardrail_trap_phase_invalid_during_alloc,@function
        .size           $__internal_1_$__cuda_sm10x_tcgen05_guardrail_trap_phase_invalid_during_alloc,($__internal_2_$__cuda_sm10x_tcgen05_guardrail_trap_unallocated_columns_being_dealloced - $__internal_1_$__cuda_sm10x_tcgen05_guardrail_trap_phase_invalid_during_alloc)
$__internal_1_$__cuda_sm10x_tcgen05_guardrail_trap_phase_invalid_during_alloc:
[----:B------:R-:W-:Y:S05]  /*bda0*/  BPT.TRAP 0x1 ;  /* 0x000000040000795c */ /* 0x000fea0000300000 */
[----:B------:R-:W-:-:S04]  /*bdb0*/  MOV R5, 0x0 ;  /* 0x0000000000057802 */ /* 0x000fc80000000f00 */
[----:B------:R-:W-:Y:S05]  /*bdc0*/  RET.REL.NODEC R4 `(_ZN7cutlass13device_kernelINS_4gemm6kernel13GemmUniversalIN4cute5tupleIJiiiiEEENS1_10collective13CollectiveMmaINS1_35MainloopSm100TmaUmmaWarpSpecializedILi72ELi2ELi4ENS5_IJNS4_1CILi4EEENSA_ILi2EEENSA_ILi1EEEEEEEENS5_IJNSA_ILi128EEENSA_ILi64EEENSA_ILi32EEEEEENS_12float_e4m3_tENS5_IJlSD_lEEESK_SL_NS4_8TiledMMAINS4_8MMA_AtomIJNS4_10MMA_TraitsINS4_25SM100_MMA_F8F6F4_2x1SM_SSEJSK_SK_fSG_SH_NS4_17integral_constantINS4_4UMMA5MajorELSS_0EEEST_NSQ_INSR_7ScaleInELSU_0EEESV_EEEEEENS4_6LayoutINS5_IJSD_SD_SD_EEENS5_IJNSA_ILi0EEES10_S10_EEEEENS5_IJNS4_10UnderscoreES13_S13_EEEEENS4_28SM100_TMA_2SM_LOAD_MULTICASTENS4_14ComposedLayoutINS4_7SwizzleILi1ELi4ELi3EEENS4_18smem_ptr_flag_bitsILi8EEENSY_INS5_IJNSA_ILi8EEESI_EEENS5_IJSI_SD_EEEEEEEvNS4_8identityES16_S1G_vS1H_EENS_8epilogue10collective18CollectiveEpilogueINS1J_23Sm100TmaWarpSpecializedILi1ELi1ELi32ELb0ELb0EEEJNS5_IJSH_SH_SI_EEENS5_IJNSY_ISH_SD_EES1P_EEESK_SL_SK_SL_NS1J_6fusion15FusionCallbacksIS1N_NS1R_17LinearCombinationISK_fSK_fLNS_15FloatRoundStyleE2EEES1O_S1Q_JEEENS4_5SM1004TMEM4LOAD26SM100_TMEM_LOAD_32dp32b32xENS4_13SM90_TMA_LOADENS17_INS18_ILi2ELi4ELi3EEES1B_NSY_INS5_IJS1C_SH_EEENS5_IJSH_SD_EEEEEEENS4_39AutoVectorizingCopyWithAssumedAlignmentILi128EEENS4_14SM90_TMA_STOREES26_S28_S28_EEEvvEEEEvNT_6ParamsE) ;  /* 0xffffff40048c7950 */ /* 0x000fea0003c3ffff */
        .weak           $__internal_2_$__cuda_sm10x_tcgen05_guardrail_trap_unallocated_columns_being_dealloced
        .type           $__internal_2_$__cuda_sm10x_tcgen05_guardrail_trap_unallocated_columns_being_dealloced,@function
        .size           $__internal_2_$__cuda_sm10x_tcgen05_guardrail_trap_unallocated_columns_being_dealloced,(.L_x_354 - $__internal_2_$__cuda_sm10x_tcgen05_guardrail_trap_unallocated_columns_being_dealloced)
$__internal_2_$__cuda_sm10x_tcgen05_guardrail_trap_unallocated_columns_being_dealloced:
[----:B------:R-:W-:Y:S05]  /*bdd0*/  BPT.TRAP 0x1 ;  /* 0x000000040000795c */ /* 0x000fea0000300000 */
[----:B------:R-:W-:-:S04]  /*bde0*/  HFMA2 R3, -RZ, RZ, 0, 0 ;  /* 0x00000000ff037431 */ /* 0x000fc800000001ff */
[----:B------:R-:W-:Y:S05]  /*bdf0*/  RET.REL.NODEC R2 `(_ZN7cutlass13device_kernelINS_4gemm6kernel13GemmUniversalIN4cute5tupleIJiiiiEEENS1_10collective13CollectiveMmaINS1_35MainloopSm100TmaUmmaWarpSpecializedILi72ELi2ELi4ENS5_IJNS4_1CILi4EEENSA_ILi2EEENSA_ILi1EEEEEEEENS5_IJNSA_ILi128EEENSA_ILi64EEENSA_ILi32EEEEEENS_12float_e4m3_tENS5_IJlSD_lEEESK_SL_NS4_8TiledMMAINS4_8MMA_AtomIJNS4_10MMA_TraitsINS4_25SM100_MMA_F8F6F4_2x1SM_SSEJSK_SK_fSG_SH_NS4_17integral_constantINS4_4UMMA5MajorELSS_0EEEST_NSQ_INSR_7ScaleInELSU_0EEESV_EEEEEENS4_6LayoutINS5_IJSD_SD_SD_EEENS5_IJNSA_ILi0EEES10_S10_EEEEENS5_IJNS4_10UnderscoreES13_S13_EEEEENS4_28SM100_TMA_2SM_LOAD_MULTICASTENS4_14ComposedLayoutINS4_7SwizzleILi1ELi4ELi3EEENS4_18smem_ptr_flag_bitsILi8EEENSY_INS5_IJNSA_ILi8EEESI_EEENS5_IJSI_SD_EEEEEEEvNS4_8identityES16_S1G_vS1H_EENS_8epilogue10collective18CollectiveEpilogueINS1J_23Sm100TmaWarpSpecializedILi1ELi1ELi32ELb0ELb0EEEJNS5_IJSH_SH_SI_EEENS5_IJNSY_ISH_SD_EES1P_EEESK_SL_SK_SL_NS1J_6fusion15FusionCallbacksIS1N_NS1R_17LinearCombinationISK_fSK_fLNS_15FloatRoundStyleE2EEES1O_S1Q_JEEENS4_5SM1004TMEM4LOAD26SM100_TMEM_LOAD_32dp32b32xENS4_13SM90_TMA_LOADENS17_INS18_ILi2ELi4ELi3EEES1B_NSY_INS5_IJS1C_SH_EEENS5_IJSH_SD_EEEEEEENS4_39AutoVectorizingCopyWithAssumedAlignmentILi128EEENS4_14SM90_TMA_STOREES26_S28_S28_EEEvvEEEEvNT_6ParamsE) ;  /* 0xffffff4002807950 */ /* 0x000fea0003c3ffff */
.L_x_353:
[----:B------:R-:W-:-:S00]  /*be00*/  BRA `(.L_x_353) ;  /* 0xfffffffc00fc7947 */ /* 0x000fc0000383ffff */
[----:B------:R-:W-:-:S00]  /*be10*/  NOP ;  /* 0x0000000000007918 */ /* 0x000fc00000000000 */
        /* <DEDUP_REMOVED lines=14> */
.L_x_354:


//--------------------- .nv.global.init           --------------------------
	.section	.nv.global.init,"aw",@progbits
.nv.global.init:
	.type		$str$27,@object
	.size		$str$27,($str$28 - $str$27)
$str$27:
        /*0000*/ 	.byte	0x28, 0x61, 0x64, 0x64, 0x72, 0x65, 0x73, 0x73, 0x20, 0x26, 0x20, 0x6d, 0x61, 0x73, 0x6b, 0x29
        /*0010*/ 	.byte	0x20, 0x3d, 0x3d, 0x20, 0x30, 0x00
	.type		$str$28,@object
	.size		$str$28,($str$26 - $str$28)
$str$28:
        /*0016*/ 	.byte	0x2f, 0x74, 0x6d, 0x70, 0x2f, 0x63, 0x75, 0x74, 0x6c, 0x61, 0x73, 0x73, 0x5f, 0x73, 0x77, 0x65
        /*0026*/ 	.byte	0x65, 0x70, 0x5f, 0x73, 0x72, 0x63, 0x2f, 0x69, 0x6e, 0x63, 0x6c, 0x75, 0x64, 0x65, 0x2f, 0x63
        /*0036*/ 	.byte	0x75, 0x74, 0x65, 0x2f, 0x70, 0x6f, 0x69, 0x6e, 0x74, 0x65, 0x72, 0x5f, 0x66, 0x6c, 0x61, 0x67
        /*0046*/ 	.byte	0x67, 0x65, 0x64, 0x2e, 0x68, 0x70, 0x70, 0x00
	.type		$str$26,@object
	.size		$str$26,($str$25 - $str$26)
$str$26:
        /*004e*/ 	.byte	0x2f, 0x74, 0x6d, 0x70, 0x2f, 0x63, 0x75, 0x74, 0x6c, 0x61, 0x73, 0x73, 0x5f, 0x73, 0x77, 0x65
        /*005e*/ 	.byte	0x65, 0x70, 0x5f, 0x73, 0x72, 0x63, 0x2f, 0x69, 0x6e, 0x63, 0x6c, 0x75, 0x64, 0x65, 0x2f, 0x63
        /*006e*/ 	.byte	0x75, 0x74, 0x65, 0x2f, 0x61, 0x74, 0x6f, 0x6d, 0x2f, 0x63, 0x6f, 0x70, 0x79, 0x5f, 0x74, 0x72
        /*007e*/ 	.byte	0x61, 0x69, 0x74, 0x73, 0x5f, 0x73, 0x6d, 0x31, 0x30, 0x30, 0x2e, 0x68, 0x70, 0x70, 0x00
	.type		$str$25,@object
	.size		$str$25,(__unnamed_1 - $str$25)
$str$25:
        /*008d*/ 	.byte	0x28, 0x28, 0x75, 0x69, 0x6e, 0x74, 0x33, 0x32, 0x5f, 0x74, 0x28, 0x74, 0x68, 0x72, 0x65, 0x61
        /*009d*/ 	.byte	0x64, 0x49, 0x64, 0x78, 0x2e, 0x78, 0x29, 0x20, 0x2f, 0x20, 0x33, 0x32, 0x29, 0x20, 0x25, 0x20
        /*00ad*/ 	.byte	0x34, 0x29, 0x20, 0x3d, 0x3d, 0x20, 0x28, 0x28, 0x28, 0x74, 0x6d, 0x65, 0x6d, 0x5f, 0x61, 0x64
        /*00bd*/ 	.byte	0x64, 0x72, 0x20, 0x3e, 0x3e, 0x20, 0x31, 0x36, 0x29, 0x20, 0x2f, 0x20, 0x33, 0x32, 0x29, 0x20
        /*00cd*/ 	.byte	0x25, 0x20, 0x34, 0x29, 0x00
	.type		__unnamed_1,@object
	.size		__unnamed_1,(__unnamed_2 - __unnamed_1)
__unnamed_1:
        /*00d2*/ 	.byte	0x61, 0x75, 0x74, 0x6f, 0x20, 0x63, 0x75, 0x74, 0x65, 0x3a, 0x3a, 0x61, 0x73, 0x5f, 0x70, 0x6f
        /* <DEDUP_REMOVED lines=24> */
        /*0262*/ 	.byte	0x3c, 0x34, 0x30, 0x39, 0x36, 0x3e, 0x3e, 0x3e, 0x3e, 0x5d, 0x00
	.type		__unnamed_2,@object
	.size		__unnamed_2,(.L_2 - __unnamed_2)
__unnamed_2:
        /* <DEDUP_REMOVED lines=40> */
        /*04ed*/ 	.byte	0x74, 0x65, 0x3a, 0x3a, 0x43, 0x3c, 0x30, 0x3e, 0x3e, 0x3e, 0x3e, 0x5d, 0x00
.L_2:


//--------------------- .nv.shared._ZN7cutlass13device_kernelINS_4gemm6kernel13GemmUniversalIN4cute5tupleIJiiiiEEENS1_10collective13CollectiveMmaINS1_35MainloopSm100TmaUmmaWarpSpecializedILi72ELi2ELi4ENS5_IJNS4_1CILi4EEENSA_ILi2EEENSA_ILi1EEEEEEEENS5_IJNSA_ILi128EEENSA_ILi64EEENSA_ILi32EEEEEENS_12float_e4m3_tENS5_IJlSD_lEEESK_SL_NS4_8TiledMMAINS4_8MMA_AtomIJNS4_10MMA_TraitsINS4_25SM100_MMA_F8F6F4_2x1SM_SSEJSK_SK_fSG_SH_NS4_17integral_constantINS4_4UMMA5MajorELSS_0EEEST_NSQ_INSR_7ScaleInELSU_0EEESV_EEEEEENS4_6LayoutINS5_IJSD_SD_SD_EEENS5_IJNSA_ILi0EEES10_S10_EEEEENS5_IJNS4_10UnderscoreES13_S13_EEEEENS4_28SM100_TMA_2SM_LOAD_MULTICASTENS4_14ComposedLayoutINS4_7SwizzleILi1ELi4ELi3EEENS4_18smem_ptr_flag_bitsILi8EEENSY_INS5_IJNSA_ILi8EEESI_EEENS5_IJSI_SD_EEEEEEEvNS4_8identityES16_S1G_vS1H_EENS_8epilogue10collective18CollectiveEpilogueINS1J_23Sm100TmaWarpSpecializedILi1ELi1ELi32ELb0ELb0EEEJNS5_IJSH_SH_SI_EEENS5_IJNSY_ISH_SD_EES1P_EEESK_SL_SK_SL_NS1J_6fusion15FusionCallbacksIS1N_NS1R_17LinearCombinationISK_fSK_fLNS_15FloatRoundStyleE2EEES1O_S1Q_JEEENS4_5SM1004TMEM4LOAD26SM100_TMEM_LOAD_32dp32b32xENS4_13SM90_TMA_LOADENS17_INS18_ILi2ELi4ELi3EEES1B_NSY_INS5_IJS1C_SH_EEENS5_IJSH_SD_EEEEEEENS4_39AutoVectorizingCopyWithAssumedAlignmentILi128EEENS4_14SM90_TMA_STOREES26_S28_S28_EEEvvEEEEvNT_6ParamsE --------------------------
	.section	.nv.shared._ZN7cutlass13device_kernelINS_4gemm6kernel13GemmUniversalIN4cute5tupleIJiiiiEEENS1_10collective13CollectiveMmaINS1_35MainloopSm100TmaUmmaWarpSpecializedILi72ELi2ELi4ENS5_IJNS4_1CILi4EEENSA_ILi2EEENSA_ILi1EEEEEEEENS5_IJNSA_ILi128EEENSA_ILi64EEENSA_ILi32EEEEEENS_12float_e4m3_tENS5_IJlSD_lEEESK_SL_NS4_8TiledMMAINS4_8MMA_AtomIJNS4_10MMA_TraitsINS4_25SM100_MMA_F8F6F4_2x1SM_SSEJSK_SK_fSG_SH_NS4_17integral_constantINS4_4UMMA5MajorELSS_0EEEST_NSQ_INSR_7ScaleInELSU_0EEESV_EEEEEENS4_6LayoutINS5_IJSD_SD_SD_EEENS5_IJNSA_ILi0EEES10_S10_EEEEENS5_IJNS4_10UnderscoreES13_S13_EEEEENS4_28SM100_TMA_2SM_LOAD_MULTICASTENS4_14ComposedLayoutINS4_7SwizzleILi1ELi4ELi3EEENS4_18smem_ptr_flag_bitsILi8EEENSY_INS5_IJNSA_ILi8EEESI_EEENS5_IJSI_SD_EEEEEEEvNS4_8identityES16_S1G_vS1H_EENS_8epilogue10collective18CollectiveEpilogueINS1J_23Sm100TmaWarpSpecializedILi1ELi1ELi32ELb0ELb0EEEJNS5_IJSH_SH_SI_EEENS5_IJNSY_ISH_SD_EES1P_EEESK_SL_SK_SL_NS1J_6fusion15FusionCallbacksIS1N_NS1R_17LinearCombinationISK_fSK_fLNS_15FloatRoundStyleE2EEES1O_S1Q_JEEENS4_5SM1004TMEM4LOAD26SM100_TMEM_LOAD_32dp32b32xENS4_13SM90_TMA_LOADENS17_INS18_ILi2ELi4ELi3EEES1B_NSY_INS5_IJS1C_SH_EEENS5_IJSH_SD_EEEEEEENS4_39AutoVectorizingCopyWithAssumedAlignmentILi128EEENS4_14SM90_TMA_STOREES26_S28_S28_EEEvvEEEEvNT_6ParamsE,"aw",@nobits
	.sectionflags	@""
	.align	16
	.zero		1024


//--------------------- .nv.shared.reserved.0     --------------------------
	.section	.nv.shared.reserved.0,"aw",@nobits
	.weak		__nv_reservedSMEM_offset_0_alias
	.size		__nv_reservedSMEM_offset_0_alias, 0, 64
	.other		__nv_reservedSMEM_offset_0_alias,@"STO_CUDA_RESERVED_SHARED STV_DEFAULT"
__nv_reservedSMEM_offset_0_alias:
	.zero		0
.nv.shared.reserved.0:
	.zero		64
	.weak		__nv_reservedSMEM_tcgen05_partition
	.type		__nv_reservedSMEM_tcgen05_partition,@object
	.size		__nv_reservedSMEM_tcgen05_partition,(.L_0 - __nv_reservedSMEM_tcgen05_partition)
__nv_reservedSMEM_tcgen05_partition:
	.zero		32
.L_0:


//--------------------- .nv.global                --------------------------
	.section	.nv.global,"aw",@nobits
.nv.global:
	.type		_ZN40_INTERNAL_830ed537_4_k_cu_84249767_326854cute1_E,@object
	.size		_ZN40_INTERNAL_830ed537_4_k_cu_84249767_326854cute1_E,(_ZN40_INTERNAL_830ed537_4_k_cu_84249767_326854cuda3std3__45__cpo6cbeginE - _ZN40_INTERNAL_830ed537_4_k_cu_84249767_326854cute1_E)
_ZN40_INTERNAL_830ed537_4_k_cu_84249767_326854cute1_E:
	.zero		1
	.type		_ZN40_INTERNAL_830ed537_4_k_cu_84249767_326854cuda3std3__45__cpo6cbeginE,@object
	.size		_ZN40_INTERNAL_830ed537_4_k_cu_84249767_326854cuda3std3__45__cpo6cbeginE,(_ZN40_INTERNAL_830ed537_4_k_cu_84249767_326854cuda3std3__48in_placeE - _ZN40_INTERNAL_830ed537_4_k_cu_84249767_326854cuda3std3__45__cpo6cbeginE)
_ZN40_INTERNAL_830ed537_4_k_cu_84249767_326854cuda3std3__45__cpo6cbeginE:
	.zero		1
	.type		_ZN40_INTERNAL_830ed537_4_k_cu_84249767_326854cuda3std3__48in_placeE,@object
	.size		_ZN40_INTERNAL_830ed537_4_k_cu_84249767_326854cuda3std3__48in_placeE,(_ZN40_INTERNAL_830ed537_4_k_cu_84249767_326854cuda3std6ranges3__45__cpo9iter_moveE - _ZN40_INTERNAL_830ed537_4_k_cu_84249767_326854cuda3std3__48in_placeE)
_ZN40_INTERNAL_830ed537_4_k_cu_84249767_326854cuda3std3__48in_placeE:
	.zero		1
	.type		_ZN40_INTERNAL_830ed537_4_k_cu_84249767_326854cuda3std6ranges3__45__cpo9iter_moveE,@object
	.size		_ZN40_INTERNAL_830ed537_4_k_cu_84249767_326854cuda3std6ranges3__45__cpo9iter_moveE,(_ZN40_INTERNAL_830ed537_4_k_cu_84249767_326854cuda3std3__45__cpo5beginE - _ZN40_INTERNAL_830ed537_4_k_cu_84249767_326854cuda3std6ranges3__45__cpo9iter_moveE)
_ZN40_INTERNAL_830ed537_4_k_cu_84249767_326854cuda3std6ranges3__45__cpo9iter_moveE:
	.zero		1
	.type		_ZN40_INTERNAL_830ed537_4_k_cu_84249767_326854cuda3std3__45__cpo5beginE,@object
	.size		_ZN40_INTERNAL_830ed537_4_k_cu_84249767_326854cuda3std3__45__cpo5beginE,(_ZN40_INTERNAL_830ed537_4_k_cu_84249767_326854cuda3std3__442_GLOBAL__N__830ed537_4_k_cu_84249767_326856ignoreE - _ZN40_INTERNAL_830ed537_4_k_cu_84249767_326854cuda3std3__45__cpo5beginE)
_ZN40_INTERNAL_830ed537_4_k_cu_84249767_326854cuda3std3__45__cpo5beginE:
	.zero		1
	.type		_ZN40_INTERNAL_830ed537_4_k_cu_84249767_326854cuda3std3__442_GLOBAL__N__830ed537_4_k_cu_84249767_326856ignoreE,@object
	.size		_ZN40_INTERNAL_830ed537_4_k_cu_84249767_326854cuda3std3__442_GLOBAL__N__830ed537_4_k_cu_84249767_326856ignoreE,(_ZN40_INTERNAL_830ed537_4_k_cu_84249767_326854cute7productE - _ZN40_INTERNAL_830ed537_4_k_cu_84249767_326854cuda3std3__442_GLOBAL__N__830ed537_4_k_cu_84249767_326856ignoreE)
_ZN40_INTERNAL_830ed537_4_k_cu_84249767_326854cuda3std3__442_GLOBAL__N__830ed537_4_k_cu_84249767_326856ignoreE:
	.zero		1
	.type		_ZN40_INTERNAL_830ed537_4_k_cu_84249767_326854cute7productE,@object
	.size		_ZN40_INTERNAL_830ed537_4_k_cu_84249767_326854cute7productE,(_ZN40_INTERNAL_830ed537_4_k_cu_84249767_326854cuda3std3__45__cpo3endE - _ZN40_INTERNAL_830ed537_4_k_cu_84249767_326854cute7productE)
_ZN40_INTERNAL_830ed537_4_k_cu_84249767_326854cute7productE:
	.zero		1
	.type		_ZN40_INTERNAL_830ed537_4_k_cu_84249767_326854cuda3std3__45__cpo3endE,@object
	.size		_ZN40_INTERNAL_830ed537_4_k_cu_84249767_326854cuda3std3__45__cpo3endE,(_ZN40_INTERNAL_830ed537_4_k_cu_84249767_326854cuda3std3__419piecewise_constructE - _ZN40_INTERNAL_830ed537_4_k_cu_84249767_326854cuda3std3__45__cpo3endE)
_ZN40_INTERNAL_830ed537_4_k_cu_84249767_326854cuda3std3__45__cpo3endE:
	.zero		1
	.type		_ZN40_INTERNAL_830ed537_4_k_cu_84249767_326854cuda3std3__419piecewise_constructE,@object
	.size		_ZN40_INTERNAL_830ed537_4_k_cu_84249767_326854cuda3std3__419piecewise_constructE,(_ZN40_INTERNAL_830ed537_4_k_cu_84249767_326854cuda3std3__45__cpo4cendE - _ZN40_INTERNAL_830ed537_4_k_cu_84249767_326854cuda3std3__419piecewise_constructE)
_ZN40_INTERNAL_830ed537_4_k_cu_84249767_326854cuda3std3__419piecewise_constructE:
	.zero		1
	.type		_ZN40_INTERNAL_830ed537_4_k_cu_84249767_326854cuda3std3__45__cpo4cendE,@object
	.size		_ZN40_INTERNAL_830ed537_4_k_cu_84249767_326854cuda3std3__45__cpo4cendE,(_ZN40_INTERNAL_830ed537_4_k_cu_84249767_326854cuda3std6ranges3__45__cpo4swapE - _ZN40_INTERNAL_830ed537_4_k_cu_84249767_326854cuda3std3__45__cpo4cendE)
_ZN40_INTERNAL_830ed537_4_k_cu_84249767_326854cuda3std3__45__cpo4cendE:
	.zero		1
	.type		_ZN40_INTERNAL_830ed537_4_k_cu_84249767_326854cuda3std6ranges3__45__cpo4swapE,@object
	.size		_ZN40_INTERNAL_830ed537_4_k_cu_84249767_326854cuda3std6ranges3__45__cpo4swapE,(.L_10 - _ZN40_INTERNAL_830ed537_4_k_cu_84249767_326854cuda3std6ranges3__45__cpo4swapE)
_ZN40_INTERNAL_830ed537_4_k_cu_84249767_326854cuda3std6ranges3__45__cpo4swapE:
	.zero		1
.L_10:


//--------------------- .nv.constant0._ZN7cutlass13device_kernelINS_4gemm6kernel13GemmUniversalIN4cute5tupleIJiiiiEEENS1_10collective13CollectiveMmaINS1_35MainloopSm100TmaUmmaWarpSpecializedILi72ELi2ELi4ENS5_IJNS4_1CILi4EEENSA_ILi2EEENSA_ILi1EEEEEEEENS5_IJNSA_ILi128EEENSA_ILi64EEENSA_ILi32EEEEEENS_12float_e4m3_tENS5_IJlSD_lEEESK_SL_NS4_8TiledMMAINS4_8MMA_AtomIJNS4_10MMA_TraitsINS4_25SM100_MMA_F8F6F4_2x1SM_SSEJSK_SK_fSG_SH_NS4_17integral_constantINS4_4UMMA5MajorELSS_0EEEST_NSQ_INSR_7ScaleInELSU_0EEESV_EEEEEENS4_6LayoutINS5_IJSD_SD_SD_EEENS5_IJNSA_ILi0EEES10_S10_EEEEENS5_IJNS4_10UnderscoreES13_S13_EEEEENS4_28SM100_TMA_2SM_LOAD_MULTICASTENS4_14ComposedLayoutINS4_7SwizzleILi1ELi4ELi3EEENS4_18smem_ptr_flag_bitsILi8EEENSY_INS5_IJNSA_ILi8EEESI_EEENS5_IJSI_SD_EEEEEEEvNS4_8identityES16_S1G_vS1H_EENS_8epilogue10collective18CollectiveEpilogueINS1J_23Sm100TmaWarpSpecializedILi1ELi1ELi32ELb0ELb0EEEJNS5_IJSH_SH_SI_EEENS5_IJNSY_ISH_SD_EES1P_EEESK_SL_SK_SL_NS1J_6fusion15FusionCallbacksIS1N_NS1R_17LinearCombinationISK_fSK_fLNS_15FloatRoundStyleE2EEES1O_S1Q_JEEENS4_5SM1004TMEM4LOAD26SM100_TMEM_LOAD_32dp32b32xENS4_13SM90_TMA_LOADENS17_INS18_ILi2ELi4ELi3EEES1B_NSY_INS5_IJS1C_SH_EEENS5_IJSH_SD_EEEEEEENS4_39AutoVectorizingCopyWithAssumedAlignmentILi128EEENS4_14SM90_TMA_STOREES26_S28_S28_EEEvvEEEEvNT_6ParamsE --------------------------
	.section	.nv.constant0._ZN7cutlass13device_kernelINS_4gemm6kernel13GemmUniversalIN4cute5tupleIJiiiiEEENS1_10collective13CollectiveMmaINS1_35MainloopSm100TmaUmmaWarpSpecializedILi72ELi2ELi4ENS5_IJNS4_1CILi4EEENSA_ILi2EEENSA_ILi1EEEEEEEENS5_IJNSA_ILi128EEENSA_ILi64EEENSA_ILi32EEEEEENS_12float_e4m3_tENS5_IJlSD_lEEESK_SL_NS4_8TiledMMAINS4_8MMA_AtomIJNS4_10MMA_TraitsINS4_25SM100_MMA_F8F6F4_2x1SM_SSEJSK_SK_fSG_SH_NS4_17integral_constantINS4_4UMMA5MajorELSS_0EEEST_NSQ_INSR_7ScaleInELSU_0EEESV_EEEEEENS4_6LayoutINS5_IJSD_SD_SD_EEENS5_IJNSA_ILi0EEES10_S10_EEEEENS5_IJNS4_10UnderscoreES13_S13_EEEEENS4_28SM100_TMA_2SM_LOAD_MULTICASTENS4_14ComposedLayoutINS4_7SwizzleILi1ELi4ELi3EEENS4_18smem_ptr_flag_bitsILi8EEENSY_INS5_IJNSA_ILi8EEESI_EEENS5_IJSI_SD_EEEEEEEvNS4_8identityES16_S1G_vS1H_EENS_8epilogue10collective18CollectiveEpilogueINS1J_23Sm100TmaWarpSpecializedILi1ELi1ELi32ELb0ELb0EEEJNS5_IJSH_SH_SI_EEENS5_IJNSY_ISH_SD_EES1P_EEESK_SL_SK_SL_NS1J_6fusion15FusionCallbacksIS1N_NS1R_17LinearCombinationISK_fSK_fLNS_15FloatRoundStyleE2EEES1O_S1Q_JEEENS4_5SM1004TMEM4LOAD26SM100_TMEM_LOAD_32dp32b32xENS4_13SM90_TMA_LOADENS17_INS18_ILi2ELi4ELi3EEES1B_NSY_INS5_IJS1C_SH_EEENS5_IJSH_SD_EEEEEEENS4_39AutoVectorizingCopyWithAssumedAlignmentILi128EEENS4_14SM90_TMA_STOREES26_S28_S28_EEEvvEEEEvNT_6ParamsE,"a",@progbits
	.sectionflags	@""
	.align	4
.nv.constant0._ZN7cutlass13device_kernelINS_4gemm6kernel13GemmUniversalIN4cute5tupleIJiiiiEEENS1_10collective13CollectiveMmaINS1_35MainloopSm100TmaUmmaWarpSpecializedILi72ELi2ELi4ENS5_IJNS4_1CILi4EEENSA_ILi2EEENSA_ILi1EEEEEEEENS5_IJNSA_ILi128EEENSA_ILi64EEENSA_ILi32EEEEEENS_12float_e4m3_tENS5_IJlSD_lEEESK_SL_NS4_8TiledMMAINS4_8MMA_AtomIJNS4_10MMA_TraitsINS4_25SM100_MMA_F8F6F4_2x1SM_SSEJSK_SK_fSG_SH_NS4_17integral_constantINS4_4UMMA5MajorELSS_0EEEST_NSQ_INSR_7ScaleInELSU_0EEESV_EEEEEENS4_6LayoutINS5_IJSD_SD_SD_EEENS5_IJNSA_ILi0EEES10_S10_EEEEENS5_IJNS4_10UnderscoreES13_S13_EEEEENS4_28SM100_TMA_2SM_LOAD_MULTICASTENS4_14ComposedLayoutINS4_7SwizzleILi1ELi4ELi3EEENS4_18smem_ptr_flag_bitsILi8EEENSY_INS5_IJNSA_ILi8EEESI_EEENS5_IJSI_SD_EEEEEEEvNS4_8identityES16_S1G_vS1H_EENS_8epilogue10collective18CollectiveEpilogueINS1J_23Sm100TmaWarpSpecializedILi1ELi1ELi32ELb0ELb0EEEJNS5_IJSH_SH_SI_EEENS5_IJNSY_ISH_SD_EES1P_EEESK_SL_SK_SL_NS1J_6fusion15FusionCallbacksIS1N_NS1R_17LinearCombinationISK_fSK_fLNS_15FloatRoundStyleE2EEES1O_S1Q_JEEENS4_5SM1004TMEM4LOAD26SM100_TMEM_LOAD_32dp32b32xENS4_13SM90_TMA_LOADENS17_INS18_ILi2ELi4ELi3EEES1B_NSY_INS5_IJS1C_SH_EEENS5_IJSH_SD_EEEEEEENS4_39AutoVectorizingCopyWithAssumedAlignmentILi128EEENS4_14SM90_TMA_STOREES26_S28_S28_EEEvvEEEEvNT_6ParamsE:
	.zero		2944


//--------------------- SYMBOLS --------------------------

	.type		.nv.reservedSmem.offset0,@object
	.size		.nv.reservedSmem.offset0,0x4
	.type		.nv.reservedSmem.cap,@object
	.size		.nv.reservedSmem.cap,0x4
	.type		__assertfail,@function
